//
// Generated by NVIDIA NVVM Compiler
//
// Compiler Build ID: CL-36424714
// Cuda compilation tools, release 13.0, V13.0.88
// Based on NVVM 20.0.0
//

.version 9.0
.target sm_100
.address_size 64

	// .globl	my_kernel_kernel0
// _ZZ17my_kernel_kernel0E18PaddedInput_shared has been demoted
// _ZZ17my_kernel_kernel0E18placeholder_shared has been demoted

.visible .entry my_kernel_kernel0(
	.param .u64 .ptr .align 1 my_kernel_kernel0_param_0,
	.param .u64 .ptr .align 1 my_kernel_kernel0_param_1,
	.param .u64 .ptr .align 1 my_kernel_kernel0_param_2,
	.param .u64 .ptr .align 1 my_kernel_kernel0_param_3,
	.param .u64 .ptr .align 1 my_kernel_kernel0_param_4
)
{
	.reg .pred 	%p<5>;
	.reg .b16 	%rs<110>;
	.reg .b32 	%r<128>;
	.reg .b32 	%f<328>;
	.reg .b64 	%rd<42>;
	// demoted variable
	.shared .align 4 .b8 _ZZ17my_kernel_kernel0E18PaddedInput_shared[1440];
	// demoted variable
	.shared .align 4 .b8 _ZZ17my_kernel_kernel0E18placeholder_shared[32];
	ld.param.u64 	%rd8, [my_kernel_kernel0_param_0];
	ld.param.u64 	%rd9, [my_kernel_kernel0_param_1];
	cvta.to.global.u64 	%rd1, %rd8;
	cvta.to.global.u64 	%rd10, %rd9;
	mov.u32 	%r1, %tid.x;
	mov.u32 	%r2, %ctaid.x;
	shr.u32 	%r3, %r2, 3;
	mul.lo.s32 	%r36, %r3, 34560;
	and.b32  	%r4, %r2, 4;
	shl.b32 	%r37, %r2, 29;
	shr.s32 	%r38, %r37, 31;
	and.b32  	%r39, %r38, 2880;
	shl.b32 	%r40, %r2, 3;
	and.b32  	%r41, %r40, 24;
	add.s32 	%r42, %r41, %r1;
	shl.b32 	%r43, %r1, 1;
	and.b32  	%r5, %r43, 6;
	cvt.u16.u32 	%rs1, %r1;
	mul.lo.s16 	%rs2, %rs1, 9;
	mul.hi.u16 	%rs3, %rs2, 11651;
	shr.u16 	%rs4, %rs3, 4;
	cvt.u32.u16 	%r44, %rs4;
	mul.lo.s16 	%rs5, %rs4, 90;
	sub.s16 	%rs6, %rs2, %rs5;
	mul.lo.s16 	%rs7, %rs6, 137;
	shr.u16 	%rs8, %rs7, 11;
	mul.wide.u16 	%r45, %rs8, 5760;
	mul.hi.u16 	%rs9, %rs2, 17477;
	shr.u16 	%rs10, %rs9, 2;
	mul.lo.s16 	%rs11, %rs10, 15;
	sub.s16 	%rs12, %rs2, %rs11;
	mul.lo.s16 	%rs13, %rs12, 192;
	cvt.u32.u16 	%r46, %rs13;
	add.s16 	%rs14, %rs2, 1;
	mul.hi.u16 	%rs15, %rs14, 11651;
	shr.u16 	%rs16, %rs15, 4;
	cvt.u32.u16 	%r47, %rs16;
	mul.lo.s16 	%rs17, %rs16, 90;
	sub.s16 	%rs18, %rs14, %rs17;
	mul.lo.s16 	%rs19, %rs18, 137;
	shr.u16 	%rs20, %rs19, 11;
	mul.wide.u16 	%r48, %rs20, 5760;
	mul.hi.u16 	%rs21, %rs14, -30583;
	shr.u16 	%rs22, %rs21, 3;
	mul.lo.s16 	%rs23, %rs22, 15;
	sub.s16 	%rs24, %rs14, %rs23;
	mul.lo.s16 	%rs25, %rs24, 192;
	cvt.u32.u16 	%r49, %rs25;
	add.s16 	%rs26, %rs2, 2;
	mul.hi.u16 	%rs27, %rs26, 11651;
	shr.u16 	%rs28, %rs27, 4;
	cvt.u32.u16 	%r50, %rs28;
	mul.lo.s16 	%rs29, %rs28, 90;
	sub.s16 	%rs30, %rs26, %rs29;
	mul.lo.s16 	%rs31, %rs30, 137;
	shr.u16 	%rs32, %rs31, 11;
	mul.wide.u16 	%r51, %rs32, 5760;
	mul.hi.u16 	%rs33, %rs26, -30583;
	shr.u16 	%rs34, %rs33, 3;
	mul.lo.s16 	%rs35, %rs34, 15;
	sub.s16 	%rs36, %rs26, %rs35;
	mul.lo.s16 	%rs37, %rs36, 192;
	cvt.u32.u16 	%r52, %rs37;
	add.s16 	%rs38, %rs2, 3;
	mul.hi.u16 	%rs39, %rs38, 11651;
	shr.u16 	%rs40, %rs39, 4;
	cvt.u32.u16 	%r53, %rs40;
	mul.lo.s16 	%rs41, %rs40, 90;
	sub.s16 	%rs42, %rs38, %rs41;
	mul.lo.s16 	%rs43, %rs42, 137;
	shr.u16 	%rs44, %rs43, 11;
	mul.wide.u16 	%r54, %rs44, 5760;
	mul.hi.u16 	%rs45, %rs38, -30583;
	shr.u16 	%rs46, %rs45, 3;
	mul.lo.s16 	%rs47, %rs46, 15;
	sub.s16 	%rs48, %rs38, %rs47;
	mul.lo.s16 	%rs49, %rs48, 192;
	cvt.u32.u16 	%r55, %rs49;
	add.s16 	%rs50, %rs2, 4;
	mul.hi.u16 	%rs51, %rs50, 11651;
	shr.u16 	%rs52, %rs51, 4;
	cvt.u32.u16 	%r56, %rs52;
	mul.lo.s16 	%rs53, %rs52, 90;
	sub.s16 	%rs54, %rs50, %rs53;
	mul.lo.s16 	%rs55, %rs54, 137;
	shr.u16 	%rs56, %rs55, 11;
	mul.wide.u16 	%r57, %rs56, 5760;
	mul.hi.u16 	%rs57, %rs50, -30583;
	shr.u16 	%rs58, %rs57, 3;
	mul.lo.s16 	%rs59, %rs58, 15;
	sub.s16 	%rs60, %rs50, %rs59;
	mul.lo.s16 	%rs61, %rs60, 192;
	cvt.u32.u16 	%r58, %rs61;
	add.s16 	%rs62, %rs2, 5;
	mul.hi.u16 	%rs63, %rs62, 11651;
	shr.u16 	%rs64, %rs63, 4;
	cvt.u32.u16 	%r59, %rs64;
	mul.lo.s16 	%rs65, %rs64, 90;
	sub.s16 	%rs66, %rs62, %rs65;
	mul.lo.s16 	%rs67, %rs66, 137;
	shr.u16 	%rs68, %rs67, 11;
	mul.wide.u16 	%r60, %rs68, 5760;
	mul.hi.u16 	%rs69, %rs62, -30583;
	shr.u16 	%rs70, %rs69, 3;
	mul.lo.s16 	%rs71, %rs70, 15;
	sub.s16 	%rs72, %rs62, %rs71;
	mul.lo.s16 	%rs73, %rs72, 192;
	cvt.u32.u16 	%r61, %rs73;
	add.s16 	%rs74, %rs2, 6;
	mul.hi.u16 	%rs75, %rs74, 11651;
	shr.u16 	%rs76, %rs75, 4;
	cvt.u32.u16 	%r62, %rs76;
	mul.lo.s16 	%rs77, %rs76, 90;
	sub.s16 	%rs78, %rs74, %rs77;
	mul.lo.s16 	%rs79, %rs78, 137;
	shr.u16 	%rs80, %rs79, 11;
	mul.wide.u16 	%r63, %rs80, 5760;
	mul.hi.u16 	%rs81, %rs74, -30583;
	shr.u16 	%rs82, %rs81, 3;
	mul.lo.s16 	%rs83, %rs82, 15;
	sub.s16 	%rs84, %rs74, %rs83;
	mul.lo.s16 	%rs85, %rs84, 192;
	cvt.u32.u16 	%r64, %rs85;
	add.s16 	%rs86, %rs2, 7;
	mul.hi.u16 	%rs87, %rs86, 11651;
	shr.u16 	%rs88, %rs87, 4;
	cvt.u32.u16 	%r65, %rs88;
	mul.lo.s16 	%rs89, %rs88, 90;
	sub.s16 	%rs90, %rs86, %rs89;
	mul.lo.s16 	%rs91, %rs90, 137;
	shr.u16 	%rs92, %rs91, 11;
	mul.wide.u16 	%r66, %rs92, 5760;
	mul.hi.u16 	%rs93, %rs86, -30583;
	shr.u16 	%rs94, %rs93, 3;
	mul.lo.s16 	%rs95, %rs94, 15;
	sub.s16 	%rs96, %rs86, %rs95;
	mul.lo.s16 	%rs97, %rs96, 192;
	cvt.u32.u16 	%r67, %rs97;
	add.s16 	%rs98, %rs2, 8;
	mul.hi.u16 	%rs99, %rs98, 11651;
	shr.u16 	%rs100, %rs99, 4;
	cvt.u32.u16 	%r68, %rs100;
	mul.lo.s16 	%rs101, %rs100, 90;
	sub.s16 	%rs102, %rs98, %rs101;
	mul.lo.s16 	%rs103, %rs102, 137;
	shr.u16 	%rs104, %rs103, 11;
	mul.wide.u16 	%r69, %rs104, 5760;
	mul.hi.u16 	%rs105, %rs98, -30583;
	shr.u16 	%rs106, %rs105, 3;
	mul.lo.s16 	%rs107, %rs106, 15;
	sub.s16 	%rs108, %rs98, %rs107;
	mul.lo.s16 	%rs109, %rs108, 192;
	cvt.u32.u16 	%r70, %rs109;
	mul.wide.u32 	%rd11, %r42, 4;
	add.s64 	%rd41, %rd10, %rd11;
	mad.lo.s32 	%r71, %r68, 172800, %r39;
	add.s32 	%r72, %r71, %r36;
	add.s32 	%r73, %r72, %r69;
	add.s32 	%r126, %r73, %r70;
	mad.lo.s32 	%r74, %r65, 172800, %r39;
	add.s32 	%r75, %r74, %r36;
	add.s32 	%r76, %r75, %r66;
	add.s32 	%r125, %r76, %r67;
	mad.lo.s32 	%r77, %r62, 172800, %r39;
	add.s32 	%r78, %r77, %r36;
	add.s32 	%r79, %r78, %r63;
	add.s32 	%r124, %r79, %r64;
	mad.lo.s32 	%r80, %r59, 172800, %r39;
	add.s32 	%r81, %r80, %r36;
	add.s32 	%r82, %r81, %r60;
	add.s32 	%r123, %r82, %r61;
	mad.lo.s32 	%r83, %r56, 172800, %r39;
	add.s32 	%r84, %r83, %r36;
	add.s32 	%r85, %r84, %r57;
	add.s32 	%r122, %r85, %r58;
	mad.lo.s32 	%r86, %r53, 172800, %r39;
	add.s32 	%r87, %r86, %r36;
	add.s32 	%r88, %r87, %r54;
	add.s32 	%r121, %r88, %r55;
	mad.lo.s32 	%r89, %r50, 172800, %r39;
	add.s32 	%r90, %r89, %r36;
	add.s32 	%r91, %r90, %r51;
	add.s32 	%r120, %r91, %r52;
	mad.lo.s32 	%r92, %r47, 172800, %r39;
	add.s32 	%r93, %r92, %r36;
	add.s32 	%r94, %r93, %r48;
	add.s32 	%r119, %r94, %r49;
	mad.lo.s32 	%r95, %r44, 172800, %r39;
	add.s32 	%r96, %r95, %r36;
	add.s32 	%r97, %r96, %r45;
	add.s32 	%r118, %r97, %r46;
	mov.b32 	%r127, 0;
	mov.f32 	%f280, 0f00000000;
	mov.f32 	%f281, %f280;
	mov.f32 	%f282, %f280;
	mov.f32 	%f283, %f280;
	mov.f32 	%f284, %f280;
	mov.f32 	%f285, %f280;
	mov.f32 	%f286, %f280;
	mov.f32 	%f287, %f280;
	mov.f32 	%f288, %f280;
	mov.f32 	%f289, %f280;
	mov.f32 	%f290, %f280;
	mov.f32 	%f291, %f280;
	mov.f32 	%f292, %f280;
	mov.f32 	%f293, %f280;
	mov.f32 	%f294, %f280;
	mov.f32 	%f295, %f280;
	mov.f32 	%f296, %f280;
	mov.f32 	%f297, %f280;
	mov.f32 	%f298, %f280;
	mov.f32 	%f299, %f280;
	mov.f32 	%f300, %f280;
	mov.f32 	%f301, %f280;
	mov.f32 	%f302, %f280;
	mov.f32 	%f303, %f280;
	mov.f32 	%f304, %f280;
	mov.f32 	%f305, %f280;
	mov.f32 	%f306, %f280;
	mov.f32 	%f307, %f280;
	mov.f32 	%f308, %f280;
	mov.f32 	%f309, %f280;
	mov.f32 	%f310, %f280;
	mov.f32 	%f311, %f280;
	mov.f32 	%f312, %f280;
	mov.f32 	%f313, %f280;
	mov.f32 	%f314, %f280;
	mov.f32 	%f315, %f280;
	mov.f32 	%f316, %f280;
	mov.f32 	%f317, %f280;
	mov.f32 	%f318, %f280;
	mov.f32 	%f319, %f280;
	mov.f32 	%f320, %f280;
	mov.f32 	%f321, %f280;
	mov.f32 	%f322, %f280;
	mov.f32 	%f323, %f280;
	mov.f32 	%f324, %f280;
	mov.f32 	%f325, %f280;
	mov.f32 	%f326, %f280;
	mov.f32 	%f327, %f280;
$L__BB0_1:
	setp.gt.u32 	%p1, %r1, 39;
	bar.sync 	0;
	@%p1 bra 	$L__BB0_3;
	mul.wide.u32 	%rd12, %r118, 4;
	add.s64 	%rd13, %rd1, %rd12;
	ld.global.nc.f32 	%f98, [%rd13];
	mov.u32 	%r98, _ZZ17my_kernel_kernel0E18PaddedInput_shared;
	mad.lo.s32 	%r99, %r1, 36, %r98;
	st.shared.f32 	[%r99], %f98;
	mul.wide.u32 	%rd14, %r119, 4;
	add.s64 	%rd15, %rd1, %rd14;
	ld.global.nc.f32 	%f99, [%rd15];
	st.shared.f32 	[%r99+4], %f99;
	mul.wide.u32 	%rd16, %r120, 4;
	add.s64 	%rd17, %rd1, %rd16;
	ld.global.nc.f32 	%f100, [%rd17];
	st.shared.f32 	[%r99+8], %f100;
	mul.wide.u32 	%rd18, %r121, 4;
	add.s64 	%rd19, %rd1, %rd18;
	ld.global.nc.f32 	%f101, [%rd19];
	st.shared.f32 	[%r99+12], %f101;
	mul.wide.u32 	%rd20, %r122, 4;
	add.s64 	%rd21, %rd1, %rd20;
	ld.global.nc.f32 	%f102, [%rd21];
	st.shared.f32 	[%r99+16], %f102;
	mul.wide.u32 	%rd22, %r123, 4;
	add.s64 	%rd23, %rd1, %rd22;
	ld.global.nc.f32 	%f103, [%rd23];
	st.shared.f32 	[%r99+20], %f103;
	mul.wide.u32 	%rd24, %r124, 4;
	add.s64 	%rd25, %rd1, %rd24;
	ld.global.nc.f32 	%f104, [%rd25];
	st.shared.f32 	[%r99+24], %f104;
	mul.wide.u32 	%rd26, %r125, 4;
	add.s64 	%rd27, %rd1, %rd26;
	ld.global.nc.f32 	%f105, [%rd27];
	st.shared.f32 	[%r99+28], %f105;
	mul.wide.u32 	%rd28, %r126, 4;
	add.s64 	%rd29, %rd1, %rd28;
	ld.global.nc.f32 	%f106, [%rd29];
	st.shared.f32 	[%r99+32], %f106;
$L__BB0_3:
	setp.gt.u32 	%p2, %r1, 7;
	@%p2 bra 	$L__BB0_5;
	ld.global.nc.f32 	%f107, [%rd41];
	shl.b32 	%r100, %r1, 2;
	mov.u32 	%r101, _ZZ17my_kernel_kernel0E18placeholder_shared;
	add.s32 	%r102, %r101, %r100;
	st.shared.f32 	[%r102], %f107;
$L__BB0_5:
	bar.sync 	0;
	shl.b32 	%r103, %r5, 2;
	mov.u32 	%r104, _ZZ17my_kernel_kernel0E18placeholder_shared;
	add.s32 	%r105, %r104, %r103;
	ld.shared.f32 	%f108, [%r105];
	and.b32  	%r106, %r1, 1020;
	mov.u32 	%r107, _ZZ17my_kernel_kernel0E18PaddedInput_shared;
	add.s32 	%r108, %r107, %r106;
	ld.shared.f32 	%f109, [%r108];
	fma.rn.f32 	%f327, %f109, %f108, %f327;
	ld.shared.f32 	%f110, [%r108+60];
	fma.rn.f32 	%f325, %f110, %f108, %f325;
	ld.shared.f32 	%f111, [%r108+360];
	fma.rn.f32 	%f315, %f111, %f108, %f315;
	ld.shared.f32 	%f112, [%r108+420];
	fma.rn.f32 	%f313, %f112, %f108, %f313;
	ld.shared.f32 	%f113, [%r108+720];
	fma.rn.f32 	%f303, %f113, %f108, %f303;
	ld.shared.f32 	%f114, [%r108+780];
	fma.rn.f32 	%f301, %f114, %f108, %f301;
	ld.shared.f32 	%f115, [%r108+1080];
	fma.rn.f32 	%f291, %f115, %f108, %f291;
	ld.shared.f32 	%f116, [%r108+1140];
	fma.rn.f32 	%f289, %f116, %f108, %f289;
	ld.shared.f32 	%f117, [%r105+4];
	fma.rn.f32 	%f326, %f109, %f117, %f326;
	fma.rn.f32 	%f324, %f110, %f117, %f324;
	fma.rn.f32 	%f314, %f111, %f117, %f314;
	fma.rn.f32 	%f312, %f112, %f117, %f312;
	fma.rn.f32 	%f302, %f113, %f117, %f302;
	fma.rn.f32 	%f300, %f114, %f117, %f300;
	fma.rn.f32 	%f290, %f115, %f117, %f290;
	fma.rn.f32 	%f288, %f116, %f117, %f288;
	ld.shared.f32 	%f118, [%r108+120];
	fma.rn.f32 	%f323, %f118, %f108, %f323;
	ld.shared.f32 	%f119, [%r108+180];
	fma.rn.f32 	%f321, %f119, %f108, %f321;
	ld.shared.f32 	%f120, [%r108+480];
	fma.rn.f32 	%f311, %f120, %f108, %f311;
	ld.shared.f32 	%f121, [%r108+540];
	fma.rn.f32 	%f309, %f121, %f108, %f309;
	ld.shared.f32 	%f122, [%r108+840];
	fma.rn.f32 	%f299, %f122, %f108, %f299;
	ld.shared.f32 	%f123, [%r108+900];
	fma.rn.f32 	%f297, %f123, %f108, %f297;
	ld.shared.f32 	%f124, [%r108+1200];
	fma.rn.f32 	%f287, %f124, %f108, %f287;
	ld.shared.f32 	%f125, [%r108+1260];
	fma.rn.f32 	%f285, %f125, %f108, %f285;
	fma.rn.f32 	%f322, %f118, %f117, %f322;
	fma.rn.f32 	%f320, %f119, %f117, %f320;
	fma.rn.f32 	%f310, %f120, %f117, %f310;
	fma.rn.f32 	%f308, %f121, %f117, %f308;
	fma.rn.f32 	%f298, %f122, %f117, %f298;
	fma.rn.f32 	%f296, %f123, %f117, %f296;
	fma.rn.f32 	%f286, %f124, %f117, %f286;
	fma.rn.f32 	%f284, %f125, %f117, %f284;
	ld.shared.f32 	%f126, [%r108+240];
	fma.rn.f32 	%f319, %f126, %f108, %f319;
	ld.shared.f32 	%f127, [%r108+300];
	fma.rn.f32 	%f317, %f127, %f108, %f317;
	ld.shared.f32 	%f128, [%r108+600];
	fma.rn.f32 	%f307, %f128, %f108, %f307;
	ld.shared.f32 	%f129, [%r108+660];
	fma.rn.f32 	%f305, %f129, %f108, %f305;
	ld.shared.f32 	%f130, [%r108+960];
	fma.rn.f32 	%f295, %f130, %f108, %f295;
	ld.shared.f32 	%f131, [%r108+1020];
	fma.rn.f32 	%f293, %f131, %f108, %f293;
	ld.shared.f32 	%f132, [%r108+1320];
	fma.rn.f32 	%f283, %f132, %f108, %f283;
	ld.shared.f32 	%f133, [%r108+1380];
	fma.rn.f32 	%f281, %f133, %f108, %f281;
	fma.rn.f32 	%f318, %f126, %f117, %f318;
	fma.rn.f32 	%f316, %f127, %f117, %f316;
	fma.rn.f32 	%f306, %f128, %f117, %f306;
	fma.rn.f32 	%f304, %f129, %f117, %f304;
	fma.rn.f32 	%f294, %f130, %f117, %f294;
	fma.rn.f32 	%f292, %f131, %f117, %f292;
	fma.rn.f32 	%f282, %f132, %f117, %f282;
	fma.rn.f32 	%f280, %f133, %f117, %f280;
	add.s32 	%r127, %r127, 1;
	add.s64 	%rd41, %rd41, 128;
	add.s32 	%r126, %r126, 1;
	add.s32 	%r125, %r125, 1;
	add.s32 	%r124, %r124, 1;
	add.s32 	%r123, %r123, 1;
	add.s32 	%r122, %r122, 1;
	add.s32 	%r121, %r121, 1;
	add.s32 	%r120, %r120, 1;
	add.s32 	%r119, %r119, 1;
	add.s32 	%r118, %r118, 1;
	setp.ne.s32 	%p3, %r127, 192;
	@%p3 bra 	$L__BB0_1;
	ld.param.u64 	%rd40, [my_kernel_kernel0_param_4];
	ld.param.u64 	%rd39, [my_kernel_kernel0_param_3];
	ld.param.u64 	%rd38, [my_kernel_kernel0_param_2];
	setp.eq.s32 	%p4, %r4, 0;
	cvta.to.global.u64 	%rd30, %rd39;
	cvta.to.global.u64 	%rd31, %rd38;
	cvta.to.global.u64 	%rd32, %rd40;
	selp.b32 	%r109, 0, 480, %p4;
	shl.b32 	%r110, %r1, 3;
	and.b32  	%r111, %r110, 8160;
	shl.b32 	%r112, %r2, 3;
	and.b32  	%r113, %r112, 24;
	mad.lo.s32 	%r114, %r3, 5760, %r111;
	or.b32  	%r115, %r113, %r5;
	or.b32  	%r116, %r115, %r114;
	add.s32 	%r117, %r116, %r109;
	mul.wide.u32 	%rd33, %r117, 4;
	add.s64 	%rd34, %rd30, %rd33;
	ld.global.nc.f32 	%f134, [%rd34];
	mul.wide.u32 	%rd35, %r115, 4;
	add.s64 	%rd36, %rd32, %rd35;
	ld.global.nc.f32 	%f135, [%rd36];
	add.f32 	%f136, %f327, %f135;
	add.f32 	%f137, %f134, %f136;
	add.s64 	%rd37, %rd31, %rd33;
	st.global.f32 	[%rd37], %f137;
	ld.global.nc.f32 	%f138, [%rd34+4];
	ld.global.nc.f32 	%f139, [%rd36+4];
	add.f32 	%f140, %f326, %f139;
	add.f32 	%f141, %f138, %f140;
	st.global.f32 	[%rd37+4], %f141;
	ld.global.nc.f32 	%f142, [%rd34+3840];
	add.f32 	%f143, %f325, %f135;
	add.f32 	%f144, %f142, %f143;
	st.global.f32 	[%rd37+3840], %f144;
	ld.global.nc.f32 	%f145, [%rd34+3844];
	add.f32 	%f146, %f324, %f139;
	add.f32 	%f147, %f145, %f146;
	st.global.f32 	[%rd37+3844], %f147;
	ld.global.nc.f32 	%f148, [%rd34+7680];
	add.f32 	%f149, %f323, %f135;
	add.f32 	%f150, %f148, %f149;
	st.global.f32 	[%rd37+7680], %f150;
	ld.global.nc.f32 	%f151, [%rd34+7684];
	add.f32 	%f152, %f322, %f139;
	add.f32 	%f153, %f151, %f152;
	st.global.f32 	[%rd37+7684], %f153;
	ld.global.nc.f32 	%f154, [%rd34+11520];
	add.f32 	%f155, %f321, %f135;
	add.f32 	%f156, %f154, %f155;
	st.global.f32 	[%rd37+11520], %f156;
	ld.global.nc.f32 	%f157, [%rd34+11524];
	add.f32 	%f158, %f320, %f139;
	add.f32 	%f159, %f157, %f158;
	st.global.f32 	[%rd37+11524], %f159;
	ld.global.nc.f32 	%f160, [%rd34+15360];
	add.f32 	%f161, %f319, %f135;
	add.f32 	%f162, %f160, %f161;
	st.global.f32 	[%rd37+15360], %f162;
	ld.global.nc.f32 	%f163, [%rd34+15364];
	add.f32 	%f164, %f318, %f139;
	add.f32 	%f165, %f163, %f164;
	st.global.f32 	[%rd37+15364], %f165;
	ld.global.nc.f32 	%f166, [%rd34+19200];
	add.f32 	%f167, %f317, %f135;
	add.f32 	%f168, %f166, %f167;
	st.global.f32 	[%rd37+19200], %f168;
	ld.global.nc.f32 	%f169, [%rd34+19204];
	add.f32 	%f170, %f316, %f139;
	add.f32 	%f171, %f169, %f170;
	st.global.f32 	[%rd37+19204], %f171;
	ld.global.nc.f32 	%f172, [%rd34+115200];
	add.f32 	%f173, %f315, %f135;
	add.f32 	%f174, %f172, %f173;
	st.global.f32 	[%rd37+115200], %f174;
	ld.global.nc.f32 	%f175, [%rd34+115204];
	add.f32 	%f176, %f314, %f139;
	add.f32 	%f177, %f175, %f176;
	st.global.f32 	[%rd37+115204], %f177;
	ld.global.nc.f32 	%f178, [%rd34+119040];
	add.f32 	%f179, %f313, %f135;
	add.f32 	%f180, %f178, %f179;
	st.global.f32 	[%rd37+119040], %f180;
	ld.global.nc.f32 	%f181, [%rd34+119044];
	add.f32 	%f182, %f312, %f139;
	add.f32 	%f183, %f181, %f182;
	st.global.f32 	[%rd37+119044], %f183;
	ld.global.nc.f32 	%f184, [%rd34+122880];
	add.f32 	%f185, %f311, %f135;
	add.f32 	%f186, %f184, %f185;
	st.global.f32 	[%rd37+122880], %f186;
	ld.global.nc.f32 	%f187, [%rd34+122884];
	add.f32 	%f188, %f310, %f139;
	add.f32 	%f189, %f187, %f188;
	st.global.f32 	[%rd37+122884], %f189;
	ld.global.nc.f32 	%f190, [%rd34+126720];
	add.f32 	%f191, %f309, %f135;
	add.f32 	%f192, %f190, %f191;
	st.global.f32 	[%rd37+126720], %f192;
	ld.global.nc.f32 	%f193, [%rd34+126724];
	add.f32 	%f194, %f308, %f139;
	add.f32 	%f195, %f193, %f194;
	st.global.f32 	[%rd37+126724], %f195;
	ld.global.nc.f32 	%f196, [%rd34+130560];
	add.f32 	%f197, %f307, %f135;
	add.f32 	%f198, %f196, %f197;
	st.global.f32 	[%rd37+130560], %f198;
	ld.global.nc.f32 	%f199, [%rd34+130564];
	add.f32 	%f200, %f306, %f139;
	add.f32 	%f201, %f199, %f200;
	st.global.f32 	[%rd37+130564], %f201;
	ld.global.nc.f32 	%f202, [%rd34+134400];
	add.f32 	%f203, %f305, %f135;
	add.f32 	%f204, %f202, %f203;
	st.global.f32 	[%rd37+134400], %f204;
	ld.global.nc.f32 	%f205, [%rd34+134404];
	add.f32 	%f206, %f304, %f139;
	add.f32 	%f207, %f205, %f206;
	st.global.f32 	[%rd37+134404], %f207;
	ld.global.nc.f32 	%f208, [%rd34+230400];
	add.f32 	%f209, %f303, %f135;
	add.f32 	%f210, %f208, %f209;
	st.global.f32 	[%rd37+230400], %f210;
	ld.global.nc.f32 	%f211, [%rd34+230404];
	add.f32 	%f212, %f302, %f139;
	add.f32 	%f213, %f211, %f212;
	st.global.f32 	[%rd37+230404], %f213;
	ld.global.nc.f32 	%f214, [%rd34+234240];
	add.f32 	%f215, %f301, %f135;
	add.f32 	%f216, %f214, %f215;
	st.global.f32 	[%rd37+234240], %f216;
	ld.global.nc.f32 	%f217, [%rd34+234244];
	add.f32 	%f218, %f300, %f139;
	add.f32 	%f219, %f217, %f218;
	st.global.f32 	[%rd37+234244], %f219;
	ld.global.nc.f32 	%f220, [%rd34+238080];
	add.f32 	%f221, %f299, %f135;
	add.f32 	%f222, %f220, %f221;
	st.global.f32 	[%rd37+238080], %f222;
	ld.global.nc.f32 	%f223, [%rd34+238084];
	add.f32 	%f224, %f298, %f139;
	add.f32 	%f225, %f223, %f224;
	st.global.f32 	[%rd37+238084], %f225;
	ld.global.nc.f32 	%f226, [%rd34+241920];
	add.f32 	%f227, %f297, %f135;
	add.f32 	%f228, %f226, %f227;
	st.global.f32 	[%rd37+241920], %f228;
	ld.global.nc.f32 	%f229, [%rd34+241924];
	add.f32 	%f230, %f296, %f139;
	add.f32 	%f231, %f229, %f230;
	st.global.f32 	[%rd37+241924], %f231;
	ld.global.nc.f32 	%f232, [%rd34+245760];
	add.f32 	%f233, %f295, %f135;
	add.f32 	%f234, %f232, %f233;
	st.global.f32 	[%rd37+245760], %f234;
	ld.global.nc.f32 	%f235, [%rd34+245764];
	add.f32 	%f236, %f294, %f139;
	add.f32 	%f237, %f235, %f236;
	st.global.f32 	[%rd37+245764], %f237;
	ld.global.nc.f32 	%f238, [%rd34+249600];
	add.f32 	%f239, %f293, %f135;
	add.f32 	%f240, %f238, %f239;
	st.global.f32 	[%rd37+249600], %f240;
	ld.global.nc.f32 	%f241, [%rd34+249604];
	add.f32 	%f242, %f292, %f139;
	add.f32 	%f243, %f241, %f242;
	st.global.f32 	[%rd37+249604], %f243;
	ld.global.nc.f32 	%f244, [%rd34+345600];
	add.f32 	%f245, %f291, %f135;
	add.f32 	%f246, %f244, %f245;
	st.global.f32 	[%rd37+345600], %f246;
	ld.global.nc.f32 	%f247, [%rd34+345604];
	add.f32 	%f248, %f290, %f139;
	add.f32 	%f249, %f247, %f248;
	st.global.f32 	[%rd37+345604], %f249;
	ld.global.nc.f32 	%f250, [%rd34+349440];
	add.f32 	%f251, %f289, %f135;
	add.f32 	%f252, %f250, %f251;
	st.global.f32 	[%rd37+349440], %f252;
	ld.global.nc.f32 	%f253, [%rd34+349444];
	add.f32 	%f254, %f288, %f139;
	add.f32 	%f255, %f253, %f254;
	st.global.f32 	[%rd37+349444], %f255;
	ld.global.nc.f32 	%f256, [%rd34+353280];
	add.f32 	%f257, %f287, %f135;
	add.f32 	%f258, %f256, %f257;
	st.global.f32 	[%rd37+353280], %f258;
	ld.global.nc.f32 	%f259, [%rd34+353284];
	add.f32 	%f260, %f286, %f139;
	add.f32 	%f261, %f259, %f260;
	st.global.f32 	[%rd37+353284], %f261;
	ld.global.nc.f32 	%f262, [%rd34+357120];
	add.f32 	%f263, %f285, %f135;
	add.f32 	%f264, %f262, %f263;
	st.global.f32 	[%rd37+357120], %f264;
	ld.global.nc.f32 	%f265, [%rd34+357124];
	add.f32 	%f266, %f284, %f139;
	add.f32 	%f267, %f265, %f266;
	st.global.f32 	[%rd37+357124], %f267;
	ld.global.nc.f32 	%f268, [%rd34+360960];
	add.f32 	%f269, %f283, %f135;
	add.f32 	%f270, %f268, %f269;
	st.global.f32 	[%rd37+360960], %f270;
	ld.global.nc.f32 	%f271, [%rd34+360964];
	add.f32 	%f272, %f282, %f139;
	add.f32 	%f273, %f271, %f272;
	st.global.f32 	[%rd37+360964], %f273;
	ld.global.nc.f32 	%f274, [%rd34+364800];
	add.f32 	%f275, %f281, %f135;
	add.f32 	%f276, %f274, %f275;
	st.global.f32 	[%rd37+364800], %f276;
	ld.global.nc.f32 	%f277, [%rd34+364804];
	add.f32 	%f278, %f280, %f139;
	add.f32 	%f279, %f277, %f278;
	st.global.f32 	[%rd37+364804], %f279;
	ret;

}


// ===== COMPILED SASS (sm_100) =====

	.target	sm_100

	.elftype	@"ET_EXEC"


//--------------------- .note.nv.tkinfo           --------------------------
	.section	.note.nv.tkinfo,"",@"SHT_NOTE"
	.sectionflags	@"SHF_NOTE_NV_TKINFO"
	.tkinfo
        /*0018*/ 	.word	0x00000002
        /*0030*/ 	.string	""
        /*0030*/ 	.string	"ptxas"
        /*0030*/ 	.string	"Cuda compilation tools, release 13.0, V13.0.88"
        /*0030*/ 	.string	"Build cuda_13.0.r13.0/compiler.36424714_0"
        /*0030*/ 	.string	"-arch sm_100 -m 64 "



//--------------------- .note.nv.cuinfo           --------------------------
	.section	.note.nv.cuinfo,"",@"SHT_NOTE"
	.sectionflags	@"SHF_NOTE_NV_CUINFO"
        /*0018*/ 	.short	0x0002
        /*001a*/ 	.short	0x0064
        /*001c*/ 	.short	0x0082
	.zero		2


//--------------------- .nv.info                  --------------------------
	.section	.nv.info,"",@"SHT_CUDA_INFO"
	.align	4


	//----- nvinfo : EIATTR_REGCOUNT
	.align		4
        /*0000*/ 	.byte	0x04, 0x2f
        /*0002*/ 	.short	(.L_1 - .L_0)
	.align		4
.L_0:
        /*0004*/ 	.word	index@(my_kernel_kernel0)
        /*0008*/ 	.word	0x00000050


	//----- nvinfo : EIATTR_FRAME_SIZE
	.align		4
.L_1:
        /*000c*/ 	.byte	0x04, 0x11
        /*000e*/ 	.short	(.L_3 - .L_2)
	.align		4
.L_2:
        /*0010*/ 	.word	index@(my_kernel_kernel0)
        /*0014*/ 	.word	0x00000000


	//----- nvinfo : EIATTR_MIN_STACK_SIZE
	.align		4
.L_3:
        /*0018*/ 	.byte	0x04, 0x12
        /*001a*/ 	.short	(.L_5 - .L_4)
	.align		4
.L_4:
        /*001c*/ 	.word	index@(my_kernel_kernel0)
        /*0020*/ 	.word	0x00000000
.L_5:


//--------------------- .nv.compat                --------------------------
	.section	.nv.compat,"",@"SHT_CUDA_COMPAT_INFO"
	.align	4
        /*0000*/ 	.byte	0x02, 0x09, 0x00, 0x00, 0x02, 0x02, 0x01, 0x00, 0x02, 0x05, 0x05, 0x00, 0x03, 0x07, 0x01, 0x01
        /*0010*/ 	.byte	0x02, 0x03, 0x00, 0x00, 0x02, 0x06, 0x01, 0x00, 0x04, 0x0b, 0x08, 0x00, 0x09, 0x00, 0x00, 0x00
        /*0020*/ 	.byte	0x00, 0x00, 0x00, 0x00


//--------------------- .nv.info.my_kernel_kernel0 --------------------------
	.section	.nv.info.my_kernel_kernel0,"",@"SHT_CUDA_INFO"
	.sectionflags	@""
	.align	4


	//----- nvinfo : EIATTR_CUDA_API_VERSION
	.align		4
        /*0000*/ 	.byte	0x04, 0x37
        /*0002*/ 	.short	(.L_7 - .L_6)
.L_6:
        /*0004*/ 	.word	0x00000082


	//----- nvinfo : EIATTR_KPARAM_INFO
	.align		4
.L_7:
        /*0008*/ 	.byte	0x04, 0x17
        /*000a*/ 	.short	(.L_9 - .L_8)
.L_8:
        /*000c*/ 	.word	0x00000000
        /*0010*/ 	.short	0x0004
        /*0012*/ 	.short	0x0020
        /*0014*/ 	.byte	0x00, 0xf5, 0x21, 0x00


	//----- nvinfo : EIATTR_KPARAM_INFO
	.align		4
.L_9:
        /*0018*/ 	.byte	0x04, 0x17
        /*001a*/ 	.short	(.L_11 - .L_10)
.L_10:
        /*001c*/ 	.word	0x00000000
        /*0020*/ 	.short	0x0003
        /*0022*/ 	.short	0x0018
        /*0024*/ 	.byte	0x00, 0xf5, 0x21, 0x00


	//----- nvinfo : EIATTR_KPARAM_INFO
	.align		4
.L_11:
        /*0028*/ 	.byte	0x04, 0x17
        /*002a*/ 	.short	(.L_13 - .L_12)
.L_12:
        /*002c*/ 	.word	0x00000000
        /*0030*/ 	.short	0x0002
        /*0032*/ 	.short	0x0010
        /*0034*/ 	.byte	0x00, 0xf5, 0x21, 0x00


	//----- nvinfo : EIATTR_KPARAM_INFO
	.align		4
.L_13:
        /*0038*/ 	.byte	0x04, 0x17
        /*003a*/ 	.short	(.L_15 - .L_14)
.L_14:
        /*003c*/ 	.word	0x00000000
        /*0040*/ 	.short	0x0001
        /*0042*/ 	.short	0x0008
        /*0044*/ 	.byte	0x00, 0xf5, 0x21, 0x00


	//----- nvinfo : EIATTR_KPARAM_INFO
	.align		4
.L_15:
        /*0048*/ 	.byte	0x04, 0x17
        /*004a*/ 	.short	(.L_17 - .L_16)
.L_16:
        /*004c*/ 	.word	0x00000000
        /*0050*/ 	.short	0x0000
        /*0052*/ 	.short	0x0000
        /*0054*/ 	.byte	0x00, 0xf5, 0x21, 0x00


	//----- nvinfo : EIATTR_SPARSE_MMA_MASK
	.align		4
.L_17:
        /*0058*/ 	.byte	0x03, 0x50
        /*005a*/ 	.short	0x0000


	//----- nvinfo : EIATTR_MAXREG_COUNT
	.align		4
        /*005c*/ 	.byte	0x03, 0x1b
        /*005e*/ 	.short	0x00ff


	//----- nvinfo : EIATTR_NUM_BARRIERS
	.align		4
        /*0060*/ 	.byte	0x02, 0x4c
        /*0062*/ 	.byte	0x01
	.zero		1


	//----- nvinfo : EIATTR_MERCURY_ISA_VERSION
	.align		4
        /*0064*/ 	.byte	0x03, 0x5f
        /*0066*/ 	.short	0x0101


	//----- nvinfo : EIATTR_VRC_CTA_INIT_COUNT
	.align		4
        /*0068*/ 	.byte	0x02, 0x4a
	.zero		1
	.zero		1


	//----- nvinfo : EIATTR_EXIT_INSTR_OFFSETS
	.align		4
        /*006c*/ 	.byte	0x04, 0x1c
        /*006e*/ 	.short	(.L_19 - .L_18)


	//   ....[0]....
.L_18:
        /*0070*/ 	.word	0x00002910


	//----- nvinfo : EIATTR_CRS_STACK_SIZE
	.align		4
.L_19:
        /*0074*/ 	.byte	0x04, 0x1e
        /*0076*/ 	.short	(.L_21 - .L_20)
.L_20:
        /*0078*/ 	.word	0x00000000


	//----- nvinfo : EIATTR_CBANK_PARAM_SIZE
	.align		4
.L_21:
        /*007c*/ 	.byte	0x03, 0x19
        /*007e*/ 	.short	0x0028


	//----- nvinfo : EIATTR_PARAM_CBANK
	.align		4
        /*0080*/ 	.byte	0x04, 0x0a
        /*0082*/ 	.short	(.L_23 - .L_22)
	.align		4
.L_22:
        /*0084*/ 	.word	index@(.nv.constant0.my_kernel_kernel0)
        /*0088*/ 	.short	0x0380
        /*008a*/ 	.short	0x0028


	//----- nvinfo : EIATTR_SW_WAR
	.align		4
.L_23:
        /*008c*/ 	.byte	0x04, 0x36
        /*008e*/ 	.short	(.L_25 - .L_24)
.L_24:
        /*0090*/ 	.word	0x00000008
.L_25:


//--------------------- .nv.callgraph             --------------------------
	.section	.nv.callgraph,"",@"SHT_CUDA_CALLGRAPH"
	.align	4
	.sectionentsize	8
	.align		4
        /*0000*/ 	.word	0x00000000
	.align		4
        /*0004*/ 	.word	0xffffffff
	.align		4
        /*0008*/ 	.word	0x00000000
	.align		4
        /*000c*/ 	.word	0xfffffffe
	.align		4
        /*0010*/ 	.word	0x00000000
	.align		4
        /*0014*/ 	.word	0xfffffffd
	.align		4
        /*0018*/ 	.word	0x00000000
	.align		4
        /*001c*/ 	.word	0xfffffffc


//--------------------- .text.my_kernel_kernel0   --------------------------
	.section	.text.my_kernel_kernel0,"ax",@progbits
	.align	128
        .global         my_kernel_kernel0
        .type           my_kernel_kernel0,@function
        .size           my_kernel_kernel0,(.L_x_4 - my_kernel_kernel0)
        .other          my_kernel_kernel0,@"STO_CUDA_ENTRY STV_DEFAULT"
my_kernel_kernel0:
.text.my_kernel_kernel0:
[----:B------:R-:W-:Y:S01]  /*0000*/  LDC R1, c[0x0][0x37c] ;  /* 0x0000df00ff017b82 */ /* 0x000fe20000000800 */
[----:B------:R-:W0:Y:S07]  /*0010*/  S2R R0, SR_TID.X ;  /* 0x0000000000007919 */ /* 0x000e2e0000002100 */
[----:B------:R-:W1:Y:S01]  /*0020*/  S2UR UR6, SR_CgaCtaId ;  /* 0x00000000000679c3 */ /* 0x000e620000008800 */
[----:B------:R-:W-:Y:S01]  /*0030*/  UMOV UR4, 0x400 ;  /* 0x0000040000047882 */ /* 0x000fe20000000000 */
[----:B------:R-:W-:Y:S01]  /*0040*/  CS2R R50, SRZ ;  /* 0x0000000000327805 */ /* 0x000fe2000001ff00 */
[----:B------:R-:W2:Y:S01]  /*0050*/  S2R R2, SR_CTAID.X ;  /* 0x0000000000027919 */ /* 0x000ea20000002500 */
[----:B------:R-:W-:Y:S01]  /*0060*/  UIADD3 UR5, UPT, UPT, UR4, 0x5a0, URZ ;  /* 0x000005a004057890 */ /* 0x000fe2000fffe0ff */
[----:B------:R-:W-:-:S02]  /*0070*/  CS2R R52, SRZ ;  /* 0x0000000000347805 */ /* 0x000fc4000001ff00 */
[----:B------:R-:W-:Y:S02]  /*0080*/  CS2R R54, SRZ ;  /* 0x0000000000367805 */ /* 0x000fe4000001ff00 */
[----:B------:R-:W-:Y:S02]  /*0090*/  CS2R R56, SRZ ;  /* 0x0000000000387805 */ /* 0x000fe4000001ff00 */
[----:B------:R-:W-:Y:S02]  /*00a0*/  CS2R R58, SRZ ;  /* 0x00000000003a7805 */ /* 0x000fe4000001ff00 */
[----:B------:R-:W-:Y:S02]  /*00b0*/  CS2R R60, SRZ ;  /* 0x00000000003c7805 */ /* 0x000fe4000001ff00 */
[----:B------:R-:W-:Y:S02]  /*00c0*/  CS2R R62, SRZ ;  /* 0x00000000003e7805 */ /* 0x000fe4000001ff00 */
[----:B------:R-:W-:-:S02]  /*00d0*/  CS2R R64, SRZ ;  /* 0x0000000000407805 */ /* 0x000fc4000001ff00 */
[----:B------:R-:W-:Y:S02]  /*00e0*/  CS2R R66, SRZ ;  /* 0x0000000000427805 */ /* 0x000fe4000001ff00 */
[----:B------:R-:W-:Y:S01]  /*00f0*/  CS2R R68, SRZ ;  /* 0x0000000000447805 */ /* 0x000fe2000001ff00 */
[----:B------:R-:W3:Y:S01]  /*0100*/  LDCU.64 UR8, c[0x0][0x358] ;  /* 0x00006b00ff0877ac */ /* 0x000ee20008000a00 */
[----:B-1----:R-:W-:Y:S02]  /*0110*/  ULEA UR5, UR6, UR5, 0x18 ;  /* 0x0000000506057291 */ /* 0x002fe4000f8ec0ff */
[----:B------:R-:W-:-:S03]  /*0120*/  ULEA UR6, UR6, UR4, 0x18 ;  /* 0x0000000406067291 */ /* 0x000fc6000f8ec0ff */
[----:B------:R-:W-:Y:S01]  /*0130*/  UMOV UR4, URZ ;  /* 0x000000ff00047c82 */ /* 0x000fe20008000000 */
[C---:B0-----:R-:W-:Y:S02]  /*0140*/  PRMT R33, R0.reuse, 0x9910, RZ ;  /* 0x0000991000217816 */ /* 0x041fe400000000ff */
[----:B------:R-:W-:Y:S02]  /*0150*/  LOP3.LUT R70, R0, 0x3fc, RZ, 0xc0, !PT ;  /* 0x000003fc00467812 */ /* 0x000fe400078ec0ff */
[----:B--2---:R-:W-:Y:S01]  /*0160*/  SHF.L.U32 R3, R2, 0x1d, RZ ;  /* 0x0000001d02037819 */ /* 0x004fe200000006ff */
[----:B------:R-:W-:Y:S01]  /*0170*/  IMAD R33, R33, 0x9, RZ ;  /* 0x0000000921217824 */ /* 0x000fe200078e02ff */
[----:B------:R-:W-:Y:S02]  /*0180*/  SHF.R.U32.HI R7, RZ, 0x3, R2 ;  /* 0x00000003ff077819 */ /* 0x000fe40000011602 */
[----:B------:R-:W-:Y:S02]  /*0190*/  SHF.R.S32.HI R3, RZ, 0x1f, R3 ;  /* 0x0000001fff037819 */ /* 0x000fe40000011403 */
[----:B------:R-:W-:-:S02]  /*01a0*/  LOP3.LUT R4, R33, 0xffff, RZ, 0xc0, !PT ;  /* 0x0000ffff21047812 */ /* 0x000fc400078ec0ff */
[C---:B------:R-:W-:Y:S02]  /*01b0*/  IADD3 R14, PT, PT, R33.reuse, 0x1, RZ ;  /* 0x00000001210e7810 */ /* 0x040fe40007ffe0ff */
[C---:B------:R-:W-:Y:S01]  /*01c0*/  IADD3 R15, PT, PT, R33.reuse, 0x2, RZ ;  /* 0x00000002210f7810 */ /* 0x040fe20007ffe0ff */
[C---:B------:R-:W-:Y:S01]  /*01d0*/  IMAD R34, R4.reuse, 0x2d83, RZ ;  /* 0x00002d8304227824 */ /* 0x040fe200078e02ff */
[C---:B------:R-:W-:Y:S01]  /*01e0*/  IADD3 R19, PT, PT, R33.reuse, 0x3, RZ ;  /* 0x0000000321137810 */ /* 0x040fe20007ffe0ff */
[----:B------:R-:W-:Y:S01]  /*01f0*/  IMAD R13, R4, 0x4445, RZ ;  /* 0x00004445040d7824 */ /* 0x000fe200078e02ff */
[C---:B------:R-:W-:Y:S02]  /*0200*/  IADD3 R20, PT, PT, R33.reuse, 0x4, RZ ;  /* 0x0000000421147810 */ /* 0x040fe40007ffe0ff */
[C---:B------:R-:W-:Y:S02]  /*0210*/  IADD3 R16, PT, PT, R33.reuse, 0x5, RZ ;  /* 0x0000000521107810 */ /* 0x040fe40007ffe0ff */
[----:B------:R-:W-:-:S02]  /*0220*/  IADD3 R18, PT, PT, R33, 0x6, RZ ;  /* 0x0000000621127810 */ /* 0x000fc40007ffe0ff */
[C---:B------:R-:W-:Y:S02]  /*0230*/  IADD3 R17, PT, PT, R33.reuse, 0x7, RZ ;  /* 0x0000000721117810 */ /* 0x040fe40007ffe0ff */
[----:B------:R-:W-:Y:S02]  /*0240*/  IADD3 R12, PT, PT, R33, 0x8, RZ ;  /* 0x00000008210c7810 */ /* 0x000fe40007ffe0ff */
[----:B------:R-:W-:Y:S02]  /*0250*/  LOP3.LUT R4, R14, 0xffff, RZ, 0xc0, !PT ;  /* 0x0000ffff0e047812 */ /* 0x000fe400078ec0ff */
[----:B------:R-:W-:Y:S02]  /*0260*/  LOP3.LUT R5, R15, 0xffff, RZ, 0xc0, !PT ;  /* 0x0000ffff0f057812 */ /* 0x000fe400078ec0ff */
[----:B------:R-:W-:Y:S01]  /*0270*/  LOP3.LUT R32, R19, 0xffff, RZ, 0xc0, !PT ;  /* 0x0000ffff13207812 */ /* 0x000fe200078ec0ff */
[----:B------:R-:W-:Y:S01]  /*0280*/  IMAD R36, R4, 0x2d83, RZ ;  /* 0x00002d8304247824 */ /* 0x000fe200078e02ff */
        /* <DEDUP_REMOVED lines=12> */
[----:B------:R-:W-:Y:S01]  /*0350*/  SHF.R.U32.HI R34, RZ, 0x14, R34 ;  /* 0x00000014ff227819 */ /* 0x000fe20000011622 */
[----:B------:R-:W-:Y:S01]  /*0360*/  IMAD R23, R26, 0x2d83, RZ ;  /* 0x00002d831a177824 */ /* 0x000fe200078e02ff */
[----:B------:R-:W-:Y:S01]  /*0370*/  SHF.R.U32.HI R36, RZ, 0x14, R36 ;  /* 0x00000014ff247819 */ /* 0x000fe20000011624 */
[----:B------:R-:W-:Y:S01]  /*0380*/  IMAD R35, R4, 0x8889, RZ ;  /* 0x0000888904237824 */ /* 0x000fe200078e02ff */
[----:B------:R-:W-:Y:S01]  /*0390*/  SHF.R.U32.HI R38, RZ, 0x14, R38 ;  /* 0x00000014ff267819 */ /* 0x000fe20000011626 */
[----:B------:R-:W-:Y:S01]  /*03a0*/  IMAD R48, R34, 0x2a300, R3 ;  /* 0x0002a30022307824 */ /* 0x000fe200078e0203 */
[----:B------:R-:W-:Y:S01]  /*03b0*/  SHF.R.U32.HI R29, RZ, 0x14, R29 ;  /* 0x00000014ff1d7819 */ /* 0x000fe2000001161d */
[--C-:B------:R-:W-:Y:S01]  /*03c0*/  IMAD R10, R36, 0x2a300, R3.reuse ;  /* 0x0002a300240a7824 */ /* 0x100fe200078e0203 */
[----:B------:R-:W-:Y:S01]  /*03d0*/  SHF.R.U32.HI R28, RZ, 0x14, R28 ;  /* 0x00000014ff1c7819 */ /* 0x000fe2000001161c */
[--C-:B------:R-:W-:Y:S01]  /*03e0*/  IMAD R46, R38, 0x2a300, R3.reuse ;  /* 0x0002a300262e7824 */ /* 0x100fe200078e0203 */
[----:B------:R-:W-:Y:S01]  /*03f0*/  SHF.R.U32.HI R30, RZ, 0x14, R30 ;  /* 0x00000014ff1e7819 */ /* 0x000fe2000001161e */
[--C-:B------:R-:W-:Y:S01]  /*0400*/  IMAD R8, R29, 0x2a300, R3.reuse ;  /* 0x0002a3001d087824 */ /* 0x100fe200078e0203 */
[----:B------:R-:W-:Y:S01]  /*0410*/  SHF.R.U32.HI R22, RZ, 0x14, R22 ;  /* 0x00000014ff167819 */ /* 0x000fe20000011616 */
[----:B------:R-:W-:Y:S01]  /*0420*/  IMAD R6, R28, 0x2a300, R3 ;  /* 0x0002a3001c067824 */ /* 0x000fe200078e0203 */
        /* <DEDUP_REMOVED lines=8> */
[----:B------:R-:W-:Y:S01]  /*04b0*/  PRMT R39, R13, 0x9910, RZ ;  /* 0x000099100d277816 */ /* 0x000fe200000000ff */
[----:B------:R-:W-:Y:S01]  /*04c0*/  IMAD R37, R5, 0x8889, RZ ;  /* 0x0000888905257824 */ /* 0x000fe200078e02ff */
[----:B------:R-:W-:Y:S01]  /*04d0*/  PRMT R13, R34, 0x9910, RZ ;  /* 0x00009910220d7816 */ /* 0x000fe200000000ff */
[C---:B------:R-:W-:Y:S01]  /*04e0*/  IMAD R11, R7.reuse, 0x8700, R48 ;  /* 0x00008700070b7824 */ /* 0x040fe200078e0230 */
[----:B------:R-:W-:Y:S01]  /*04f0*/  MOV R34, R39 ;  /* 0x0000002700227202 */ /* 0x000fe20000000f00 */
[C---:B------:R-:W-:Y:S01]  /*0500*/  IMAD R10, R7.reuse, 0x8700, R10 ;  /* 0x00008700070a7824 */ /* 0x040fe200078e020a */
[----:B------:R-:W-:Y:S01]  /*0510*/  SHF.R.U32.HI R37, RZ, 0x13, R37 ;  /* 0x00000013ff257819 */ /* 0x000fe20000011625 */
[C---:B------:R-:W-:Y:S01]  /*0520*/  IMAD R9, R7.reuse, 0x8700, R46 ;  /* 0x0000870007097824 */ /* 0x040fe200078e022e */
[----:B------:R-:W-:Y:S01]  /*0530*/  CS2R R46, SRZ ;  /* 0x00000000002e7805 */ /* 0x000fe2000001ff00 */
[----:B------:R-:W-:Y:S01]  /*0540*/  IMAD R8, R7, 0x8700, R8 ;  /* 0x0000870007087824 */ /* 0x000fe200078e0208 */
[----:B------:R-:W-:Y:S01]  /*0550*/  PRMT R41, R37, 0x9910, RZ ;  /* 0x0000991025297816 */ /* 0x000fe200000000ff */
[C---:B------:R-:W-:Y:S01]  /*0560*/  IMAD R6, R7.reuse, 0x8700, R6 ;  /* 0x0000870007067824 */ /* 0x040fe200078e0206 */
[----:B------:R-:W-:Y:S01]  /*0570*/  PRMT R37, R38, 0x9910, RZ ;  /* 0x0000991026257816 */ /* 0x000fe200000000ff */
[C---:B------:R-:W-:Y:S01]  /*0580*/  IMAD R3, R7.reuse, 0x8700, R44 ;  /* 0x0000870007037824 */ /* 0x040fe200078e022c */
[----:B------:R-:W-:Y:S01]  /*0590*/  MOV R38, R41 ;  /* 0x0000002900267202 */ /* 0x000fe20000000f00 */
[C---:B------:R-:W-:Y:S01]  /*05a0*/  IMAD R5, R7.reuse, 0x8700, R42 ;  /* 0x0000870007057824 */ /* 0x040fe200078e022a */
[----:B------:R-:W-:Y:S01]  /*05b0*/  CS2R R48, SRZ ;  /* 0x0000000000307805 */ /* 0x000fe2000001ff00 */
[----:B------:R-:W-:-:S02]  /*05c0*/  IMAD R4, R7, 0x8700, R4 ;  /* 0x0000870007047824 */ /* 0x000fc400078e0204 */
[----:B------:R-:W-:Y:S01]  /*05d0*/  IMAD R7, R7, 0x8700, R40 ;  /* 0x0000870007077824 */ /* 0x000fe200078e0228 */
[----:B------:R-:W-:Y:S01]  /*05e0*/  PRMT R40, R35, 0x9910, RZ ;  /* 0x0000991023287816 */ /* 0x000fe200000000ff */
[----:B------:R-:W-:Y:S01]  /*05f0*/  IMAD R34, R34, 0xf, RZ ;  /* 0x0000000f22227824 */ /* 0x000fe200078e02ff */
[----:B------:R-:W-:Y:S01]  /*0600*/  PRMT R35, R36, 0x9910, RZ ;  /* 0x0000991024237816 */ /* 0x000fe200000000ff */
[----:B------:R-:W-:Y:S01]  /*0610*/  IMAD R13, R13, 0x5a, RZ ;  /* 0x0000005a0d0d7824 */ /* 0x000fe200078e02ff */
[----:B------:R-:W-:Y:S01]  /*0620*/  MOV R36, R40 ;  /* 0x0000002800247202 */ /* 0x000fe20000000f00 */
[----:B------:R-:W-:Y:S01]  /*0630*/  IMAD R37, R37, 0x5a, RZ ;  /* 0x0000005a25257824 */ /* 0x000fe200078e02ff */
[----:B------:R-:W-:Y:S01]  /*0640*/  IADD3 R34, PT, PT, RZ, -R34, RZ ;  /* 0x80000022ff227210 */ /* 0x000fe20007ffe0ff */
[----:B------:R-:W-:Y:S01]  /*0650*/  IMAD R35, R35, 0x5a, RZ ;  /* 0x0000005a23237824 */ /* 0x000fe200078e02ff */
[----:B------:R-:W-:Y:S01]  /*0660*/  IADD3 R13, PT, PT, RZ, -R13, RZ ;  /* 0x8000000dff0d7210 */ /* 0x000fe20007ffe0ff */
[----:B------:R-:W-:-:S02]  /*0670*/  IMAD R36, R36, 0xf, RZ ;  /* 0x0000000f24247824 */ /* 0x000fc400078e02ff */
[----:B------:R-:W-:Y:S01]  /*0680*/  IMAD R38, R38, 0xf, RZ ;  /* 0x0000000f26267824 */ /* 0x000fe200078e02ff */
[----:B------:R-:W-:Y:S01]  /*0690*/  IADD3 R35, PT, PT, RZ, -R35, RZ ;  /* 0x80000023ff237210 */ /* 0x000fe20007ffe0ff */
[----:B------:R-:W-:Y:S01]  /*06a0*/  IMAD R24, R24, 0x8889, RZ ;  /* 0x0000888918187824 */ /* 0x000fe200078e02ff */
[----:B------:R-:W-:Y:S02]  /*06b0*/  IADD3 R39, PT, PT, RZ, -R36, RZ ;  /* 0x80000024ff277210 */ /* 0x000fe40007ffe0ff */
[----:B------:R-:W-:Y:S02]  /*06c0*/  PRMT R36, R34, 0x7710, RZ ;  /* 0x0000771022247816 */ /* 0x000fe400000000ff */
[----:B------:R-:W-:Y:S02]  /*06d0*/  PRMT R34, R13, 0x7710, RZ ;  /* 0x000077100d227816 */ /* 0x000fe400000000ff */
[----:B------:R-:W-:Y:S02]  /*06e0*/  PRMT R35, R35, 0x7710, RZ ;  /* 0x0000771023237816 */ /* 0x000fe400000000ff */
[----:B------:R-:W-:-:S02]  /*06f0*/  IADD3 R13, PT, PT, R33, R36, RZ ;  /* 0x00000024210d7210 */ /* 0x000fc40007ffe0ff */
[----:B------:R-:W-:Y:S01]  /*0700*/  IADD3 R36, PT, PT, RZ, -R37, RZ ;  /* 0x80000025ff247210 */ /* 0x000fe20007ffe0ff */
[----:B------:R-:W-:Y:S01]  /*0710*/  IMAD R37, R31, 0x8889, RZ ;  /* 0x000088891f257824 */ /* 0x000fe200078e02ff */
[----:B------:R-:W-:Y:S02]  /*0720*/  IADD3 R33, PT, PT, R33, R34, RZ ;  /* 0x0000002221217210 */ /* 0x000fe40007ffe0ff */
[----:B------:R-:W-:Y:S01]  /*0730*/  IADD3 R34, PT, PT, R14, R35, RZ ;  /* 0x000000230e227210 */ /* 0x000fe20007ffe0ff */
[----:B------:R-:W-:Y:S01]  /*0740*/  IMAD R35, R32, 0x8889, RZ ;  /* 0x0000888920237824 */ /* 0x000fe200078e02ff */
[----:B------:R-:W-:Y:S02]  /*0750*/  IADD3 R38, PT, PT, RZ, -R38, RZ ;  /* 0x80000026ff267210 */ /* 0x000fe40007ffe0ff */
[----:B------:R-:W-:Y:S02]  /*0760*/  PRMT R32, R36, 0x7710, RZ ;  /* 0x0000771024207816 */ /* 0x000fe400000000ff */
[----:B------:R-:W-:Y:S01]  /*0770*/  PRMT R36, R38, 0x7710, RZ ;  /* 0x0000771026247816 */ /* 0x000fe200000000ff */
[----:B------:R-:W-:Y:S01]  /*0780*/  IMAD R38, R27, 0x8889, RZ ;  /* 0x000088891b267824 */ /* 0x000fe200078e02ff */
[----:B------:R-:W-:-:S02]  /*0790*/  IADD3 R31, PT, PT, R15, R32, RZ ;  /* 0x000000200f1f7210 */ /* 0x000fc40007ffe0ff */
[----:B------:R-:W-:Y:S02]  /*07a0*/  SHF.R.U32.HI R32, RZ, 0x13, R37 ;  /* 0x00000013ff207819 */ /* 0x000fe40000011625 */
[----:B------:R-:W-:Y:S02]  /*07b0*/  SHF.R.U32.HI R27, RZ, 0x13, R35 ;  /* 0x00000013ff1b7819 */ /* 0x000fe40000011623 */
[----:B------:R-:W-:Y:S02]  /*07c0*/  IADD3 R15, PT, PT, R15, R36, RZ ;  /* 0x000000240f0f7210 */ /* 0x000fe40007ffe0ff */
[----:B------:R-:W-:Y:S02]  /*07d0*/  PRMT R32, R32, 0x9910, RZ ;  /* 0x0000991020207816 */ /* 0x000fe400000000ff */
[----:B------:R-:W-:Y:S02]  /*07e0*/  PRMT R36, R27, 0x9910, RZ ;  /* 0x000099101b247816 */ /* 0x000fe400000000ff */
[----:B------:R-:W-:-:S02]  /*07f0*/  PRMT R27, R29, 0x9910, RZ ;  /* 0x000099101d1b7816 */ /* 0x000fc400000000ff */
[----:B------:R-:W-:Y:S02]  /*0800*/  PRMT R29, R28, 0x9910, RZ ;  /* 0x000099101c1d7816 */ /* 0x000fe400000000ff */
[----:B------:R-:W-:Y:S01]  /*0810*/  PRMT R37, R30, 0x9910, RZ ;  /* 0x000099101e257816 */ /* 0x000fe200000000ff */
[----:B------:R-:W-:Y:S01]  /*0820*/  IMAD R27, R27, 0x5a, RZ ;  /* 0x0000005a1b1b7824 */ /* 0x000fe200078e02ff */
[----:B------:R-:W-:Y:S01]  /*0830*/  MOV R30, R32 ;  /* 0x00000020001e7202 */ /* 0x000fe20000000f00 */
[----:B------:R-:W-:Y:S01]  /*0840*/  IMAD R29, R29, 0x5a, RZ ;  /* 0x0000005a1d1d7824 */ /* 0x000fe200078e02ff */
[----:B------:R-:W-:Y:S01]  /*0850*/  MOV R28, R36 ;  /* 0x00000024001c7202 */ /* 0x000fe20000000f00 */
[----:B------:R-:W-:Y:S01]  /*0860*/  IMAD.MOV R27, RZ, RZ, -R27 ;  /* 0x000000ffff1b7224 */ /* 0x000fe200078e0a1b */
[----:B------:R-:W-:Y:S01]  /*0870*/  MOV R32, R37 ;  /* 0x0000002500207202 */ /* 0x000fe20000000f00 */
[----:B------:R-:W-:Y:S01]  /*0880*/  IMAD R30, R30, 0xf, RZ ;  /* 0x0000000f1e1e7824 */ /* 0x000fe200078e02ff */
[----:B------:R-:W-:Y:S01]  /*0890*/  IADD3 R29, PT, PT, RZ, -R29, RZ ;  /* 0x8000001dff1d7210 */ /* 0x000fe20007ffe0ff */
[----:B------:R-:W-:Y:S01]  /*08a0*/  IMAD R28, R28, 0xf, RZ ;  /* 0x0000000f1c1c7824 */ /* 0x000fe200078e02ff */
[----:B------:R-:W-:Y:S01]  /*08b0*/  SHF.R.U32.HI R35, RZ, 0x13, R38 ;  /* 0x00000013ff237819 */ /* 0x000fe20000011626 */
[----:B------:R-:W-:Y:S01]  /*08c0*/  IMAD R32, R32, 0x5a, RZ ;  /* 0x0000005a20207824 */ /* 0x000fe200078e02ff */
[----:B------:R-:W-:-:S02]  /*08d0*/  IADD3 R37, PT, PT, RZ, -R30, RZ ;  /* 0x8000001eff257210 */ /* 0x000fc40007ffe0ff */
[----:B------:R-:W-:Y:S02]  /*08e0*/  IADD3 R36, PT, PT, RZ, -R28, RZ ;  /* 0x8000001cff247210 */ /* 0x000fe40007ffe0ff */
[----:B------:R-:W-:Y:S02]  /*08f0*/  PRMT R28, R27, 0x7710, RZ ;  /* 0x000077101b1c7816 */ /* 0x000fe400000000ff */
[----:B------:R-:W-:Y:S02]  /*0900*/  PRMT R27, R29, 0x7710, RZ ;  /* 0x000077101d1b7816 */ /* 0x000fe400000000ff */
[----:B------:R-:W-:Y:S02]  /*0910*/  PRMT R35, R35, 0x9910, RZ ;  /* 0x0000991023237816 */ /* 0x000fe400000000ff */
[----:B------:R-:W-:Y:S02]  /*0920*/  PRMT R29, R37, 0x7710, RZ ;  /* 0x00007710251d7816 */ /* 0x000fe400000000ff */
[----:B------:R-:W-:Y:S01]  /*0930*/  PRMT R30, R36, 0x7710, RZ ;  /* 0x00007710241e7816 */ /* 0x000fe200000000ff */
[----:B------:R-:W-:Y:S01]  /*0940*/  IMAD R35, R35, 0xf, RZ ;  /* 0x0000000f23237824 */ /* 0x000fe200078e02ff */
[----:B------:R-:W-:-:S02]  /*0950*/  IADD3 R27, PT, PT, R20, R27, RZ ;  /* 0x0000001b141b7210 */ /* 0x000fc40007ffe0ff */
[----:B------:R-:W-:Y:S02]  /*0960*/  CS2R R36, SRZ ;  /* 0x0000000000247805 */ /* 0x000fe4000001ff00 */
[C---:B------:R-:W-:Y:S02]  /*0970*/  IADD3 R28, PT, PT, R19.reuse, R28, RZ ;  /* 0x0000001c131c7210 */ /* 0x040fe40007ffe0ff */
[----:B------:R-:W-:Y:S02]  /*0980*/  IADD3 R20, PT, PT, R20, R29, RZ ;  /* 0x0000001d14147210 */ /* 0x000fe40007ffe0ff */
[----:B------:R-:W-:Y:S01]  /*0990*/  IADD3 R19, PT, PT, R19, R30, RZ ;  /* 0x0000001e13137210 */ /* 0x000fe20007ffe0ff */
[----:B------:R-:W-:Y:S01]  /*09a0*/  IMAD R30, R25, 0x8889, RZ ;  /* 0x00008889191e7824 */ /* 0x000fe200078e02ff */
[----:B------:R-:W-:Y:S01]  /*09b0*/  IADD3 R29, PT, PT, RZ, -R32, RZ ;  /* 0x80000020ff1d7210 */ /* 0x000fe20007ffe0ff */
[----:B------:R-:W-:Y:S01]  /*09c0*/  IMAD R32, R26, 0x8889, RZ ;  /* 0x000088891a207824 */ /* 0x000fe200078e02ff */
[----:B------:R-:W-:-:S02]  /*09d0*/  IADD3 R35, PT, PT, RZ, -R35, RZ ;  /* 0x80000023ff237210 */ /* 0x000fc40007ffe0ff */
[----:B------:R-:W-:Y:S02]  /*09e0*/  PRMT R29, R29, 0x7710, RZ ;  /* 0x000077101d1d7816 */ /* 0x000fe400000000ff */
[----:B------:R-:W-:Y:S02]  /*09f0*/  SHF.R.U32.HI R25, RZ, 0x13, R24 ;  /* 0x00000013ff197819 */ /* 0x000fe40000011618 */
[----:B------:R-:W-:Y:S02]  /*0a00*/  SHF.R.U32.HI R26, RZ, 0x13, R30 ;  /* 0x00000013ff1a7819 */ /* 0x000fe4000001161e */
[----:B------:R-:W-:Y:S02]  /*0a10*/  IADD3 R24, PT, PT, R16, R29, RZ ;  /* 0x0000001d10187210 */ /* 0x000fe40007ffe0ff */
[----:B------:R-:W-:Y:S02]  /*0a20*/  PRMT R35, R35, 0x7710, RZ ;  /* 0x0000771023237816 */ /* 0x000fe400000000ff */
[----:B------:R-:W-:-:S02]  /*0a30*/  SHF.R.U32.HI R29, RZ, 0x13, R32 ;  /* 0x00000013ff1d7819 */ /* 0x000fc40000011620 */
[----:B------:R-:W-:Y:S02]  /*0a40*/  PRMT R30, R25, 0x9910, RZ ;  /* 0x00009910191e7816 */ /* 0x000fe400000000ff */
[----:B------:R-:W-:Y:S02]  /*0a50*/  PRMT R25, R22, 0x9910, RZ ;  /* 0x0000991016197816 */ /* 0x000fe400000000ff */
[----:B------:R-:W-:Y:S02]  /*0a60*/  PRMT R32, R26, 0x9910, RZ ;  /* 0x000099101a207816 */ /* 0x000fe400000000ff */
[----:B------:R-:W-:Y:S02]  /*0a70*/  PRMT R26, R21, 0x9910, RZ ;  /* 0x00009910151a7816 */ /* 0x000fe400000000ff */
[----:B------:R-:W-:Y:S02]  /*0a80*/  IADD3 R16, PT, PT, R16, R35, RZ ;  /* 0x0000002310107210 */ /* 0x000fe40007ffe0ff */
[----:B------:R-:W-:-:S02]  /*0a90*/  PRMT R35, R23, 0x9910, RZ ;  /* 0x0000991017237816 */ /* 0x000fc400000000ff */
[----:B------:R-:W-:Y:S02]  /*0aa0*/  MOV R22, R30 ;  /* 0x0000001e00167202 */ /* 0x000fe40000000f00 */
[----:B------:R-:W-:Y:S02]  /*0ab0*/  MOV R21, R25 ;  /* 0x0000001900157202 */ /* 0x000fe40000000f00 */
[----:B------:R-:W-:Y:S01]  /*0ac0*/  MOV R25, R32 ;  /* 0x0000002000197202 */ /* 0x000fe20000000f00 */
[----:B------:R-:W-:Y:S01]  /*0ad0*/  IMAD R22, R22, 0xf, RZ ;  /* 0x0000000f16167824 */ /* 0x000fe200078e02ff */
[----:B------:R-:W-:Y:S01]  /*0ae0*/  MOV R23, R26 ;  /* 0x0000001a00177202 */ /* 0x000fe20000000f00 */
[----:B------:R-:W-:Y:S01]  /*0af0*/  IMAD R21, R21, 0x5a, RZ ;  /* 0x0000005a15157824 */ /* 0x000fe200078e02ff */
[----:B------:R-:W-:Y:S01]  /*0b00*/  PRMT R29, R29, 0x9910, RZ ;  /* 0x000099101d1d7816 */ /* 0x000fe200000000ff */
[----:B------:R-:W-:Y:S01]  /*0b10*/  IMAD R25, R25, 0xf, RZ ;  /* 0x0000000f19197824 */ /* 0x000fe200078e02ff */
[----:B------:R-:W-:Y:S01]  /*0b20*/  IADD3 R22, PT, PT, RZ, -R22, RZ ;  /* 0x80000016ff167210 */ /* 0x000fe20007ffe0ff */
[----:B------:R-:W-:Y:S01]  /*0b30*/  IMAD R23, R23, 0x5a, RZ ;  /* 0x0000005a17177824 */ /* 0x000fe200078e02ff */
[----:B------:R-:W-:Y:S01]  /*0b40*/  IADD3 R21, PT, PT, RZ, -R21, RZ ;  /* 0x80000015ff157210 */ /* 0x000fe20007ffe0ff */
[----:B------:R-:W-:Y:S01]  /*0b50*/  IMAD.MOV R32, RZ, RZ, -R25 ;  /* 0x000000ffff207224 */ /* 0x000fe200078e0a19 */
[----:B------:R-:W-:Y:S01]  /*0b60*/  MOV R30, R35 ;  /* 0x00000023001e7202 */ /* 0x000fe20000000f00 */
[----:B------:R-:W-:Y:S01]  /*0b70*/  IMAD R29, R29, 0xf, RZ ;  /* 0x0000000f1d1d7824 */ /* 0x000fe200078e02ff */
[----:B------:R-:W-:-:S02]  /*0b80*/  IADD3 R25, PT, PT, RZ, -R23, RZ ;  /* 0x80000017ff197210 */ /* 0x000fc40007ffe0ff */
[----:B------:R-:W-:Y:S01]  /*0b90*/  PRMT R21, R21, 0x7710, RZ ;  /* 0x0000771015157816 */ /* 0x000fe200000000ff */
[----:B------:R-:W-:Y:S01]  /*0ba0*/  IMAD R30, R30, 0x5a, RZ ;  /* 0x0000005a1e1e7824 */ /* 0x000fe200078e02ff */
[----:B------:R-:W-:Y:S02]  /*0bb0*/  PRMT R23, R22, 0x7710, RZ ;  /* 0x0000771016177816 */ /* 0x000fe400000000ff */
[----:B------:R-:W-:Y:S02]  /*0bc0*/  PRMT R22, R25, 0x7710, RZ ;  /* 0x0000771019167816 */ /* 0x000fe400000000ff */
[----:B------:R-:W-:Y:S02]  /*0bd0*/  IADD3 R26, PT, PT, R18, R21, RZ ;  /* 0x00000015121a7210 */ /* 0x000fe40007ffe0ff */
[----:B------:R-:W-:Y:S02]  /*0be0*/  IADD3 R35, PT, PT, RZ, -R29, RZ ;  /* 0x8000001dff237210 */ /* 0x000fe40007ffe0ff */
[----:B------:R-:W-:-:S02]  /*0bf0*/  IADD3 R29, PT, PT, R17, R22, RZ ;  /* 0x00000016111d7210 */ /* 0x000fc40007ffe0ff */
[----:B------:R-:W-:Y:S02]  /*0c00*/  PRMT R21, R33, 0x9910, RZ ;  /* 0x0000991021157816 */ /* 0x000fe400000000ff */
[----:B------:R-:W-:Y:S02]  /*0c10*/  IADD3 R18, PT, PT, R18, R23, RZ ;  /* 0x0000001712127210 */ /* 0x000fe40007ffe0ff */
[----:B------:R-:W-:Y:S01]  /*0c20*/  PRMT R22, R34, 0x9910, RZ ;  /* 0x0000991022167816 */ /* 0x000fe200000000ff */
[----:B------:R-:W-:Y:S01]  /*0c30*/  IMAD R21, R21, 0x89, RZ ;  /* 0x0000008915157824 */ /* 0x000fe200078e02ff */
[----:B------:R-:W-:Y:S02]  /*0c40*/  PRMT R25, R28, 0x9910, RZ ;  /* 0x000099101c197816 */ /* 0x000fe400000000ff */
[----:B------:R-:W-:Y:S01]  /*0c50*/  PRMT R23, R31, 0x9910, RZ ;  /* 0x000099101f177816 */ /* 0x000fe200000000ff */
[----:B------:R-:W-:Y:S01]  /*0c60*/  IMAD R22, R22, 0x89, RZ ;  /* 0x0000008916167824 */ /* 0x000fe200078e02ff */
[----:B------:R-:W-:Y:S01]  /*0c70*/  IADD3 R30, PT, PT, RZ, -R30, RZ ;  /* 0x8000001eff1e7210 */ /* 0x000fe20007ffe0ff */
[----:B------:R-:W-:Y:S01]  /*0c80*/  IMAD R25, R25, 0x89, RZ ;  /* 0x0000008919197824 */ /* 0x000fe200078e02ff */
[----:B------:R-:W-:Y:S01]  /*0c90*/  LOP3.LUT R21, R21, 0xffff, RZ, 0xc0, !PT ;  /* 0x0000ffff15157812 */ /* 0x000fe200078ec0ff */
[----:B------:R-:W-:Y:S01]  /*0ca0*/  IMAD R23, R23, 0x89, RZ ;  /* 0x0000008917177824 */ /* 0x000fe200078e02ff */
[----:B------:R-:W-:-:S02]  /*0cb0*/  LOP3.LUT R22, R22, 0xffff, RZ, 0xc0, !PT ;  /* 0x0000ffff16167812 */ /* 0x000fc400078ec0ff */
[----:B------:R-:W-:Y:S02]  /*0cc0*/  LOP3.LUT R25, R25, 0xffff, RZ, 0xc0, !PT ;  /* 0x0000ffff19197812 */ /* 0x000fe400078ec0ff */
[----:B------:R-:W-:Y:S02]  /*0cd0*/  LOP3.LUT R23, R23, 0xffff, RZ, 0xc0, !PT ;  /* 0x0000ffff17177812 */ /* 0x000fe400078ec0ff */
[----:B------:R-:W-:Y:S02]  /*0ce0*/  PRMT R31, R30, 0x7710, RZ ;  /* 0x000077101e1f7816 */ /* 0x000fe400000000ff */
[----:B------:R-:W-:Y:S02]  /*0cf0*/  SHF.R.U32.HI R21, RZ, 0xb, R21 ;  /* 0x0000000bff157819 */ /* 0x000fe40000011615 */
[----:B------:R-:W-:Y:S02]  /*0d00*/  PRMT R32, R32, 0x7710, RZ ;  /* 0x0000771020207816 */ /* 0x000fe400000000ff */
[----:B------:R-:W-:-:S02]  /*0d10*/  SHF.R.U32.HI R22, RZ, 0xb, R22 ;  /* 0x0000000bff167819 */ /* 0x000fc40000011616 */
[----:B------:R-:W-:Y:S02]  /*0d20*/  SHF.R.U32.HI R25, RZ, 0xb, R25 ;  /* 0x0000000bff197819 */ /* 0x000fe40000011619 */
[----:B------:R-:W-:Y:S02]  /*0d30*/  SHF.R.U32.HI R23, RZ, 0xb, R23 ;  /* 0x0000000bff177819 */ /* 0x000fe40000011617 */
[----:B------:R-:W-:Y:S02]  /*0d40*/  IADD3 R28, PT, PT, R12, R31, RZ ;  /* 0x0000001f0c1c7210 */ /* 0x000fe40007ffe0ff */
[----:B------:R-:W-:Y:S02]  /*0d50*/  LOP3.LUT R30, R21, 0xffff, RZ, 0xc0, !PT ;  /* 0x0000ffff151e7812 */ /* 0x000fe400078ec0ff */
[----:B------:R-:W-:Y:S02]  /*0d60*/  IADD3 R17, PT, PT, R17, R32, RZ ;  /* 0x0000002011117210 */ /* 0x000fe40007ffe0ff */
[----:B------:R-:W-:Y:S01]  /*0d70*/  LOP3.LUT R31, R22, 0xffff, RZ, 0xc0, !PT ;  /* 0x0000ffff161f7812 */ /* 0x000fe200078ec0ff */
[----:B------:R-:W-:Y:S01]  /*0d80*/  IMAD R21, R30, 0x1680, R11 ;  /* 0x000016801e157824 */ /* 0x000fe200078e020b */
[----:B------:R-:W-:-:S02]  /*0d90*/  LOP3.LUT R25, R25, 0xffff, RZ, 0xc0, !PT ;  /* 0x0000ffff19197812 */ /* 0x000fc400078ec0ff */
[----:B------:R-:W-:Y:S01]  /*0da0*/  LOP3.LUT R32, R23, 0xffff, RZ, 0xc0, !PT ;  /* 0x0000ffff17207812 */ /* 0x000fe200078ec0ff */
[----:B------:R-:W-:Y:S01]  /*0db0*/  IMAD R22, R31, 0x1680, R10 ;  /* 0x000016801f167824 */ /* 0x000fe200078e020a */
[----:B------:R-:W-:Y:S01]  /*0dc0*/  PRMT R23, R26, 0x9910, RZ ;  /* 0x000099101a177816 */ /* 0x000fe200000000ff */
[----:B------:R-:W-:Y:S01]  /*0dd0*/  IMAD R11, R25, 0x1680, R8 ;  /* 0x00001680190b7824 */ /* 0x000fe200078e0208 */
[----:B------:R-:W-:Y:S01]  /*0de0*/  PRMT R8, R27, 0x9910, RZ ;  /* 0x000099101b087816 */ /* 0x000fe200000000ff */
[----:B------:R-:W-:Y:S01]  /*0df0*/  IMAD R10, R32, 0x1680, R9 ;  /* 0x00001680200a7824 */ /* 0x000fe200078e0209 */
[----:B------:R-:W-:Y:S01]  /*0e00*/  PRMT R9, R24, 0x9910, RZ ;  /* 0x0000991018097816 */ /* 0x000fe200000000ff */
[----:B------:R-:W-:Y:S01]  /*0e10*/  IMAD R23, R23, 0x89, RZ ;  /* 0x0000008917177824 */ /* 0x000fe200078e02ff */
[----:B------:R-:W-:Y:S01]  /*0e20*/  PRMT R24, R29, 0x9910, RZ ;  /* 0x000099101d187816 */ /* 0x000fe200000000ff */
[----:B------:R-:W-:Y:S01]  /*0e30*/  IMAD R8, R8, 0x89, RZ ;  /* 0x0000008908087824 */ /* 0x000fe200078e02ff */
[----:B------:R-:W-:Y:S01]  /*0e40*/  PRMT R25, R28, 0x9910, RZ ;  /* 0x000099101c197816 */ /* 0x000fe200000000ff */
[----:B------:R-:W-:Y:S01]  /*0e50*/  IMAD R9, R9, 0x89, RZ ;  /* 0x0000008909097824 */ /* 0x000fe200078e02ff */
[----:B------:R-:W-:Y:S01]  /*0e60*/  LOP3.LUT R23, R23, 0xffff, RZ, 0xc0, !PT ;  /* 0x0000ffff17177812 */ /* 0x000fe200078ec0ff */
[----:B------:R-:W-:Y:S01]  /*0e70*/  IMAD R24, R24, 0x89, RZ ;  /* 0x0000008918187824 */ /* 0x000fe200078e02ff */
[----:B------:R-:W-:Y:S01]  /*0e80*/  LOP3.LUT R8, R8, 0xffff, RZ, 0xc0, !PT ;  /* 0x0000ffff08087812 */ /* 0x000fe200078ec0ff */
[----:B------:R-:W-:Y:S01]  /*0e90*/  IMAD R25, R25, 0x89, RZ ;  /* 0x0000008919197824 */ /* 0x000fe200078e02ff */
[----:B------:R-:W-:-:S02]  /*0ea0*/  LOP3.LUT R9, R9, 0xffff, RZ, 0xc0, !PT ;  /* 0x0000ffff09097812 */ /* 0x000fc400078ec0ff */
[----:B------:R-:W-:Y:S02]  /*0eb0*/  CS2R R30, SRZ ;  /* 0x00000000001e7805 */ /* 0x000fe4000001ff00 */
[----:B------:R-:W-:Y:S02]  /*0ec0*/  LOP3.LUT R24, R24, 0xffff, RZ, 0xc0, !PT ;  /* 0x0000ffff18187812 */ /* 0x000fe400078ec0ff */
[----:B------:R-:W-:Y:S02]  /*0ed0*/  CS2R R32, SRZ ;  /* 0x0000000000207805 */ /* 0x000fe4000001ff00 */
[----:B------:R-:W-:Y:S02]  /*0ee0*/  SHF.R.U32.HI R8, RZ, 0xb, R8 ;  /* 0x0000000bff087819 */ /* 0x000fe40000011608 */
[----:B------:R-:W-:Y:S02]  /*0ef0*/  LOP3.LUT R25, R25, 0xffff, RZ, 0xc0, !PT ;  /* 0x0000ffff19197812 */ /* 0x000fe400078ec0ff */
[----:B------:R-:W-:-:S02]  /*0f00*/  SHF.R.U32.HI R9, RZ, 0xb, R9 ;  /* 0x0000000bff097819 */ /* 0x000fc40000011609 */
[----:B------:R-:W-:Y:S02]  /*0f10*/  SHF.R.U32.HI R23, RZ, 0xb, R23 ;  /* 0x0000000bff177819 */ /* 0x000fe40000011617 */
[----:B------:R-:W-:Y:S02]  /*0f20*/  PRMT R39, R39, 0x7710, RZ ;  /* 0x0000771027277816 */ /* 0x000fe400000000ff */
[----:B------:R-:W-:Y:S02]  /*0f30*/  SHF.R.U32.HI R24, RZ, 0xb, R24 ;  /* 0x0000000bff187819 */ /* 0x000fe40000011618 */
[----:B------:R-:W-:Y:S02]  /*0f40*/  LOP3.LUT R27, R8, 0xffff, RZ, 0xc0, !PT ;  /* 0x0000ffff081b7812 */ /* 0x000fe400078ec0ff */
[----:B------:R-:W-:Y:S02]  /*0f50*/  SHF.R.U32.HI R25, RZ, 0xb, R25 ;  /* 0x0000000bff197819 */ /* 0x000fe40000011619 */
[----:B------:R-:W-:Y:S01]  /*0f60*/  LOP3.LUT R8, R9, 0xffff, RZ, 0xc0, !PT ;  /* 0x0000ffff09087812 */ /* 0x000fe200078ec0ff */
[----:B------:R-:W-:Y:S01]  /*0f70*/  IMAD R28, R27, 0x1680, R6 ;  /* 0x000016801b1c7824 */ /* 0x000fe200078e0206 */
[----:B------:R-:W-:-:S02]  /*0f80*/  LOP3.LUT R26, R23, 0xffff, RZ, 0xc0, !PT ;  /* 0x0000ffff171a7812 */ /* 0x000fc400078ec0ff */
[----:B------:R-:W-:Y:S02]  /*0f90*/  IADD3 R14, PT, PT, R14, R39, RZ ;  /* 0x000000270e0e7210 */ /* 0x000fe40007ffe0ff */
[----:B------:R-:W-:Y:S01]  /*0fa0*/  LOP3.LUT R23, R24, 0xffff, RZ, 0xc0, !PT ;  /* 0x0000ffff18177812 */ /* 0x000fe200078ec0ff */
[----:B------:R-:W-:Y:S01]  /*0fb0*/  IMAD R26, R26, 0x1680, R5 ;  /* 0x000016801a1a7824 */ /* 0x000fe200078e0205 */
        /* <DEDUP_REMOVED lines=10> */
[----:B------:R-:W0:Y:S01]  /*1060*/  LDC.64 R8, c[0x0][0x388] ;  /* 0x0000e200ff087b82 */ /* 0x000e220000000a00 */
[----:B------:R-:W-:Y:S01]  /*1070*/  PRMT R13, R20, 0x9910, RZ ;  /* 0x00009910140d7816 */ /* 0x000fe200000000ff */
[----:B------:R-:W-:Y:S01]  /*1080*/  IMAD R6, R6, 0xc0, RZ ;  /* 0x000000c006067824 */ /* 0x000fe200078e02ff */
[----:B------:R-:W-:Y:S01]  /*1090*/  LOP3.LUT R4, R3, 0xffff, RZ, 0xc0, !PT ;  /* 0x0000ffff03047812 */ /* 0x000fe200078ec0ff */
[----:B------:R-:W-:Y:S01]  /*10a0*/  IMAD R7, R7, 0xc0, RZ ;  /* 0x000000c007077824 */ /* 0x000fe200078e02ff */
[----:B------:R-:W-:Y:S01]  /*10b0*/  LOP3.LUT R5, R5, 0xffff, RZ, 0xc0, !PT ;  /* 0x0000ffff05057812 */ /* 0x000fe200078ec0ff */
[----:B------:R-:W-:Y:S01]  /*10c0*/  IMAD R13, R13, 0xc0, RZ ;  /* 0x000000c00d0d7824 */ /* 0x000fe200078e02ff */
[----:B------:R-:W-:-:S02]  /*10d0*/  PRMT R35, R35, 0x7710, RZ ;  /* 0x0000771023237816 */ /* 0x000fc400000000ff */
[----:B------:R-:W-:Y:S02]  /*10e0*/  IADD3 R3, PT, PT, R4, R21, RZ ;  /* 0x0000001504037210 */ /* 0x000fe40007ffe0ff */
[----:B------:R-:W-:Y:S02]  /*10f0*/  CS2R R20, SRZ ;  /* 0x0000000000147805 */ /* 0x000fe4000001ff00 */
[----:B------:R-:W-:Y:S02]  /*1100*/  IADD3 R4, PT, PT, R5, R22, RZ ;  /* 0x0000001605047210 */ /* 0x000fe40007ffe0ff */
[----:B------:R-:W-:Y:S02]  /*1110*/  LOP3.LUT R5, R6, 0xffff, RZ, 0xc0, !PT ;  /* 0x0000ffff06057812 */ /* 0x000fe400078ec0ff */
[----:B------:R-:W-:Y:S02]  /*1120*/  LOP3.LUT R6, R7, 0xffff, RZ, 0xc0, !PT ;  /* 0x0000ffff07067812 */ /* 0x000fe400078ec0ff */
[----:B------:R-:W-:-:S02]  /*1130*/  IADD3 R12, PT, PT, R12, R35, RZ ;  /* 0x000000230c0c7210 */ /* 0x000fc40007ffe0ff */
[----:B------:R-:W-:Y:S02]  /*1140*/  CS2R R34, SRZ ;  /* 0x0000000000227805 */ /* 0x000fe4000001ff00 */
[----:B------:R-:W-:Y:S02]  /*1150*/  LOP3.LUT R7, R13, 0xffff, RZ, 0xc0, !PT ;  /* 0x0000ffff0d077812 */ /* 0x000fe400078ec0ff */
[----:B------:R-:W-:Y:S02]  /*1160*/  IADD3 R5, PT, PT, R5, R10, RZ ;  /* 0x0000000a05057210 */ /* 0x000fe40007ffe0ff */
[----:B------:R-:W-:Y:S02]  /*1170*/  IADD3 R6, PT, PT, R6, R11, RZ ;  /* 0x0000000b06067210 */ /* 0x000fe40007ffe0ff */
[----:B------:R-:W-:Y:S02]  /*1180*/  SHF.L.U32 R13, R2, 0x3, RZ ;  /* 0x00000003020d7819 */ /* 0x000fe400000006ff */
[----:B------:R-:W-:-:S02]  /*1190*/  PRMT R10, R16, 0x9910, RZ ;  /* 0x00009910100a7816 */ /* 0x000fc400000000ff */
[----:B------:R-:W-:Y:S02]  /*11a0*/  PRMT R11, R18, 0x9910, RZ ;  /* 0x00009910120b7816 */ /* 0x000fe400000000ff */
[----:B------:R-:W-:Y:S02]  /*11b0*/  CS2R R18, SRZ ;  /* 0x0000000000127805 */ /* 0x000fe4000001ff00 */
[----:B------:R-:W-:Y:S01]  /*11c0*/  PRMT R15, R12, 0x9910, RZ ;  /* 0x000099100c0f7816 */ /* 0x000fe200000000ff */
[----:B------:R-:W-:Y:S01]  /*11d0*/  IMAD R10, R10, 0xc0, RZ ;  /* 0x000000c00a0a7824 */ /* 0x000fe200078e02ff */
[----:B------:R-:W-:Y:S01]  /*11e0*/  PRMT R14, R17, 0x9910, RZ ;  /* 0x00009910110e7816 */ /* 0x000fe200000000ff */
[----:B------:R-:W-:Y:S01]  /*11f0*/  IMAD R11, R11, 0xc0, RZ ;  /* 0x000000c00b0b7824 */ /* 0x000fe200078e02ff */
[----:B------:R-:W-:Y:S01]  /*1200*/  LOP3.LUT R13, R13, 0x18, RZ, 0xc0, !PT ;  /* 0x000000180d0d7812 */ /* 0x000fe200078ec0ff */
[----:B------:R-:W-:Y:S01]  /*1210*/  IMAD R15, R15, 0xc0, RZ ;  /* 0x000000c00f0f7824 */ /* 0x000fe200078e02ff */
[----:B------:R-:W-:Y:S01]  /*1220*/  SHF.L.U32 R38, R0, 0x1, RZ ;  /* 0x0000000100267819 */ /* 0x000fe200000006ff */
[----:B------:R-:W-:Y:S01]  /*1230*/  IMAD R14, R14, 0xc0, RZ ;  /* 0x000000c00e0e7824 */ /* 0x000fe200078e02ff */
[----:B------:R-:W-:-:S02]  /*1240*/  IADD3 R13, PT, PT, R13, R0, RZ ;  /* 0x000000000d0d7210 */ /* 0x000fc40007ffe0ff */
[----:B------:R-:W-:Y:S02]  /*1250*/  CS2R R16, SRZ ;  /* 0x0000000000107805 */ /* 0x000fe4000001ff00 */
[----:B------:R-:W-:Y:S02]  /*1260*/  LOP3.LUT R10, R10, 0xffff, RZ, 0xc0, !PT ;  /* 0x0000ffff0a0a7812 */ /* 0x000fe400078ec0ff */
[----:B------:R-:W-:Y:S01]  /*1270*/  LOP3.LUT R11, R11, 0xffff, RZ, 0xc0, !PT ;  /* 0x0000ffff0b0b7812 */ /* 0x000fe200078ec0ff */
[----:B0-----:R-:W-:Y:S01]  /*1280*/  IMAD.WIDE.U32 R12, R13, 0x4, R8 ;  /* 0x000000040d0c7825 */ /* 0x001fe200078e0008 */
[----:B------:R-:W-:Y:S02]  /*1290*/  LOP3.LUT R15, R15, 0xffff, RZ, 0xc0, !PT ;  /* 0x0000ffff0f0f7812 */ /* 0x000fe400078ec0ff */
[----:B------:R-:W-:Y:S02]  /*12a0*/  LOP3.LUT R14, R14, 0xffff, RZ, 0xc0, !PT ;  /* 0x0000ffff0e0e7812 */ /* 0x000fe400078ec0ff */
[----:B------:R-:W-:-:S02]  /*12b0*/  LOP3.LUT R38, R38, 0x6, RZ, 0xc0, !PT ;  /* 0x0000000626267812 */ /* 0x000fc400078ec0ff */
[----:B------:R-:W-:Y:S02]  /*12c0*/  IADD3 R8, PT, PT, R10, R25, RZ ;  /* 0x000000190a087210 */ /* 0x000fe40007ffe0ff */
[----:B------:R-:W-:Y:S01]  /*12d0*/  IADD3 R9, PT, PT, R11, R26, RZ ;  /* 0x0000001a0b097210 */ /* 0x000fe20007ffe0ff */
[----:B------:R-:W-:Y:S01]  /*12e0*/  IMAD.IADD R11, R15, 0x1, R24 ;  /* 0x000000010f0b7824 */ /* 0x000fe200078e0218 */
[----:B------:R-:W-:Y:S02]  /*12f0*/  IADD3 R7, PT, PT, R7, R28, RZ ;  /* 0x0000001c07077210 */ /* 0x000fe40007ffe0ff */
[----:B------:R-:W-:Y:S02]  /*1300*/  CS2R R24, SRZ ;  /* 0x0000000000187805 */ /* 0x000fe4000001ff00 */
[----:B------:R-:W-:Y:S02]  /*1310*/  IADD3 R10, PT, PT, R14, R23, RZ ;  /* 0x000000170e0a7210 */ /* 0x000fe40007ffe0ff */
[----:B------:R-:W-:-:S02]  /*1320*/  CS2R R14, SRZ ;  /* 0x00000000000e7805 */ /* 0x000fc4000001ff00 */
[----:B------:R-:W-:Y:S02]  /*1330*/  CS2R R22, SRZ ;  /* 0x0000000000167805 */ /* 0x000fe4000001ff00 */
[----:B------:R-:W-:Y:S02]  /*1340*/  CS2R R26, SRZ ;  /* 0x00000000001a7805 */ /* 0x000fe4000001ff00 */
[----:B------:R-:W-:Y:S02]  /*1350*/  CS2R R28, SRZ ;  /* 0x00000000001c7805 */ /* 0x000fe4000001ff00 */
[----:B---3--:R-:W-:-:S07]  /*1360*/  LEA R71, R38, UR5, 0x2 ;  /* 0x0000000526477c11 */ /* 0x008fce000f8e10ff */
.L_x_2:
[----:B------:R-:W-:Y:S01]  /*1370*/  BAR.SYNC.DEFER_BLOCKING 0x0 ;  /* 0x0000000000007b1d */ /* 0x000fe20000010000 */
[C---:B------:R-:W-:Y:S02]  /*1380*/  ISETP.GT.U32.AND P1, PT, R0.reuse, 0x27, PT ;  /* 0x000000270000780c */ /* 0x040fe40003f24070 */
[----:B------:R-:W-:-:S03]  /*1390*/  ISETP.GT.U32.AND P0, PT, R0, 0x7, PT ;  /* 0x000000070000780c */ /* 0x000fc60003f04070 */
[----:B------:R-:W-:Y:S08]  /*13a0*/  BSSY.RECONVERGENT B0, `(.L_x_0) ;  /* 0x0000022000007945 */ /* 0x000ff00003800200 */
[----:B------:R-:W-:Y:S05]  /*13b0*/  @P1 BRA `(.L_x_1) ;  /* 0x0000000000801947 */ /* 0x000fea0003800000 */
[----:B------:R-:W0:Y:S02]  /*13c0*/  LDC.64 R38, c[0x0][0x380] ;  /* 0x0000e000ff267b82 */ /* 0x000e240000000a00 */
[----:B0-----:R-:W-:-:S04]  /*13d0*/  IMAD.WIDE.U32 R42, R4, 0x4, R38 ;  /* 0x00000004042a7825 */ /* 0x001fc800078e0026 */
[--C-:B------:R-:W-:Y:S01]  /*13e0*/  IMAD.WIDE.U32 R44, R3, 0x4, R38.reuse ;  /* 0x00000004032c7825 */ /* 0x100fe200078e0026 */
[----:B------:R0:W2:Y:S05]  /*13f0*/  LDG.E.CONSTANT R40, desc[UR8][R42.64] ;  /* 0x000000082a287981 */ /* 0x0000aa000c1e9900 */
[----:B------:R-:W3:Y:S01]  /*1400*/  LDG.E.CONSTANT R44, desc[UR8][R44.64] ;  /* 0x000000082c2c7981 */ /* 0x000ee2000c1e9900 */
[----:B------:R-:W1:Y:S01]  /*1410*/  S2R R72, SR_CgaCtaId ;  /* 0x0000000000487919 */ /* 0x000e620000008800 */
[----:B------:R-:W-:Y:S01]  /*1420*/  MOV R41, 0x400 ;  /* 0x0000040000297802 */ /* 0x000fe20000000f00 */
[----:B------:R-:W-:-:S04]  /*1430*/  IMAD.WIDE.U32 R74, R6, 0x4, R38 ;  /* 0x00000004064a7825 */ /* 0x000fc800078e0026 */
[--C-:B------:R-:W-:Y:S02]  /*1440*/  IMAD.WIDE.U32 R76, R7, 0x4, R38.reuse ;  /* 0x00000004074c7825 */ /* 0x100fe400078e0026 */
[----:B------:R-:W4:Y:S02]  /*1450*/  LDG.E.CONSTANT R74, desc[UR8][R74.64] ;  /* 0x000000084a4a7981 */ /* 0x000f24000c1e9900 */
[----:B0-----:R-:W-:Y:S02]  /*1460*/  IMAD.WIDE.U32 R42, R8, 0x4, R38 ;  /* 0x00000004082a7825 */ /* 0x001fe400078e0026 */
[----:B------:R-:W5:Y:S04]  /*1470*/  LDG.E.CONSTANT R76, desc[UR8][R76.64] ;  /* 0x000000084c4c7981 */ /* 0x000f68000c1e9900 */
[----:B------:R-:W5:Y:S01]  /*1480*/  LDG.E.CONSTANT R42, desc[UR8][R42.64] ;  /* 0x000000082a2a7981 */ /* 0x000f62000c1e9900 */
[----:B-1----:R-:W-:-:S05]  /*1490*/  LEA R41, R72, R41, 0x18 ;  /* 0x0000002948297211 */ /* 0x002fca00078ec0ff */
[----:B------:R-:W-:-:S05]  /*14a0*/  IMAD R73, R0, 0x24, R41 ;  /* 0x0000002400497824 */ /* 0x000fca00078e0229 */
[----:B--2---:R0:W-:Y:S04]  /*14b0*/  STS [R73+0x4], R40 ;  /* 0x0000042849007388 */ /* 0x0041e80000000800 */
[----:B---3--:R1:W-:Y:S01]  /*14c0*/  STS [R73], R44 ;  /* 0x0000002c49007388 */ /* 0x0083e20000000800 */
[----:B0-----:R-:W-:-:S05]  /*14d0*/  IMAD.WIDE.U32 R40, R5, 0x4, R38 ;  /* 0x0000000405287825 */ /* 0x001fca00078e0026 */
[----:B------:R0:W2:Y:S01]  /*14e0*/  LDG.E.CONSTANT R72, desc[UR8][R40.64] ;  /* 0x0000000828487981 */ /* 0x0000a2000c1e9900 */
[----:B-1----:R-:W-:-:S06]  /*14f0*/  IMAD.WIDE.U32 R44, R9, 0x4, R38 ;  /* 0x00000004092c7825 */ /* 0x002fcc00078e0026 */
[----:B------:R-:W3:Y:S01]  /*1500*/  LDG.E.CONSTANT R44, desc[UR8][R44.64] ;  /* 0x000000082c2c7981 */ /* 0x000ee2000c1e9900 */
[----:B0-----:R-:W-:-:S04]  /*1510*/  IMAD.WIDE.U32 R40, R10, 0x4, R38 ;  /* 0x000000040a287825 */ /* 0x001fc800078e0026 */
[----:B------:R-:W-:Y:S02]  /*1520*/  IMAD.WIDE.U32 R38, R11, 0x4, R38 ;  /* 0x000000040b267825 */ /* 0x000fe400078e0026 */
[----:B------:R-:W3:Y:S04]  /*1530*/  LDG.E.CONSTANT R40, desc[UR8][R40.64] ;  /* 0x0000000828287981 */ /* 0x000ee8000c1e9900 */
[----:B------:R-:W3:Y:S04]  /*1540*/  LDG.E.CONSTANT R38, desc[UR8][R38.64] ;  /* 0x0000000826267981 */ /* 0x000ee8000c1e9900 */
[----:B----4-:R0:W-:Y:S04]  /*1550*/  STS [R73+0xc], R74 ;  /* 0x00000c4a49007388 */ /* 0x0101e80000000800 */
[----:B-----5:R0:W-:Y:S04]  /*1560*/  STS [R73+0x10], R76 ;  /* 0x0000104c49007388 */ /* 0x0201e80000000800 */
[----:B------:R0:W-:Y:S04]  /*1570*/  STS [R73+0x14], R42 ;  /* 0x0000142a49007388 */ /* 0x0001e80000000800 */
[----:B--2---:R0:W-:Y:S04]  /*1580*/  STS [R73+0x8], R72 ;  /* 0x0000084849007388 */ /* 0x0041e80000000800 */
[----:B---3--:R0:W-:Y:S04]  /*1590*/  STS [R73+0x18], R44 ;  /* 0x0000182c49007388 */ /* 0x0081e80000000800 */
[----:B------:R0:W-:Y:S04]  /*15a0*/  STS [R73+0x1c], R40 ;  /* 0x00001c2849007388 */ /* 0x0001e80000000800 */
[----:B------:R0:W-:Y:S02]  /*15b0*/  STS [R73+0x20], R38 ;  /* 0x0000202649007388 */ /* 0x0001e40000000800 */
.L_x_1:
[----:B------:R-:W-:Y:S05]  /*15c0*/  BSYNC.RECONVERGENT B0 ;  /* 0x0000000000007941 */ /* 0x000fea0003800200 */
.L_x_0:
[----:B0-----:R-:W2:Y:S01]  /*15d0*/  @!P0 LDG.E.CONSTANT R40, desc[UR8][R12.64] ;  /* 0x000000080c288981 */ /* 0x001ea2000c1e9900 */
[----:B------:R-:W-:Y:S01]  /*15e0*/  @!P0 MOV R38, 0x400 ;  /* 0x0000040000268802 */ /* 0x000fe20000000f00 */
[----:B------:R-:W-:Y:S01]  /*15f0*/  UIADD3 UR4, UPT, UPT, UR4, 0x1, URZ ;  /* 0x0000000104047890 */ /* 0x000fe2000fffe0ff */
[----:B------:R-:W-:Y:S01]  /*1600*/  IADD3 R11, PT, PT, R11, 0x1, RZ ;  /* 0x000000010b0b7810 */ /* 0x000fe20007ffe0ff */
[----:B------:R-:W0:Y:S01]  /*1610*/  @!P0 S2R R39, SR_CgaCtaId ;  /* 0x0000000000278919 */ /* 0x000e220000008800 */
[----:B------:R-:W-:Y:S01]  /*1620*/  @!P0 IADD3 R38, PT, PT, R38, 0x5a0, RZ ;  /* 0x000005a026268810 */ /* 0x000fe20007ffe0ff */
[----:B------:R-:W-:Y:S01]  /*1630*/  UISETP.NE.AND UP0, UPT, UR4, 0xc0, UPT ;  /* 0x000000c00400788c */ /* 0x000fe2000bf05270 */
[----:B------:R-:W-:Y:S02]  /*1640*/  IADD3 R10, PT, PT, R10, 0x1, RZ ;  /* 0x000000010a0a7810 */ /* 0x000fe40007ffe0ff */
[----:B------:R-:W-:Y:S02]  /*1650*/  IADD3 R9, PT, PT, R9, 0x1, RZ ;  /* 0x0000000109097810 */ /* 0x000fe40007ffe0ff */
[----:B------:R-:W-:-:S02]  /*1660*/  IADD3 R8, PT, PT, R8, 0x1, RZ ;  /* 0x0000000108087810 */ /* 0x000fc40007ffe0ff */
[----:B------:R-:W-:Y:S02]  /*1670*/  IADD3 R7, PT, PT, R7, 0x1, RZ ;  /* 0x0000000107077810 */ /* 0x000fe40007ffe0ff */
[----:B------:R-:W-:Y:S02]  /*1680*/  IADD3 R6, PT, PT, R6, 0x1, RZ ;  /* 0x0000000106067810 */ /* 0x000fe40007ffe0ff */
[----:B------:R-:W-:Y:S02]  /*1690*/  IADD3 R5, PT, PT, R5, 0x1, RZ ;  /* 0x0000000105057810 */ /* 0x000fe40007ffe0ff */
[----:B------:R-:W-:Y:S02]  /*16a0*/  IADD3 R4, PT, PT, R4, 0x1, RZ ;  /* 0x0000000104047810 */ /* 0x000fe40007ffe0ff */
[----:B------:R-:W-:Y:S02]  /*16b0*/  IADD3 R3, PT, PT, R3, 0x1, RZ ;  /* 0x0000000103037810 */ /* 0x000fe40007ffe0ff */
[----:B0-----:R-:W-:-:S04]  /*16c0*/  @!P0 LEA R39, R39, R38, 0x18 ;  /* 0x0000002627278211 */ /* 0x001fc800078ec0ff */
[----:B------:R-:W-:-:S05]  /*16d0*/  @!P0 LEA R41, R0, R39, 0x2 ;  /* 0x0000002700298211 */ /* 0x000fca00078e10ff */
[----:B--2---:R-:W-:Y:S01]  /*16e0*/  @!P0 STS [R41], R40 ;  /* 0x0000002829008388 */ /* 0x004fe20000000800 */
[----:B------:R-:W-:Y:S01]  /*16f0*/  BAR.SYNC.DEFER_BLOCKING 0x0 ;  /* 0x0000000000007b1d */ /* 0x000fe20000010000 */
[----:B------:R-:W-:-:S04]  /*1700*/  IADD3 R12, P0, PT, R12, 0x80, RZ ;  /* 0x000000800c0c7810 */ /* 0x000fc80007f1e0ff */
[----:B------:R-:W-:Y:S01]  /*1710*/  IADD3.X R13, PT, PT, RZ, R13, RZ, P0, !PT ;  /* 0x0000000dff0d7210 */ /* 0x000fe200007fe4ff */
[----:B------:R-:W-:Y:S04]  /*1720*/  LDS R43, [R70+UR6] ;  /* 0x00000006462b7984 */ /* 0x000fe80008000800 */
[----:B------:R-:W0:Y:S04]  /*1730*/  LDS.64 R38, [R71] ;  /* 0x0000000047267984 */ /* 0x000e280000000a00 */
[----:B------:R-:W1:Y:S04]  /*1740*/  LDS R42, [R70+UR6+0x3c] ;  /* 0x00003c06462a7984 */ /* 0x000e680008000800 */
[----:B------:R-:W2:Y:S04]  /*1750*/  LDS R44, [R70+UR6+0x168] ;  /* 0x00016806462c7984 */ /* 0x000ea80008000800 */
[----:B------:R-:W3:Y:S04]  /*1760*/  LDS R45, [R70+UR6+0x1a4] ;  /* 0x0001a406462d7984 */ /* 0x000ee80008000800 */
[----:B------:R-:W4:Y:S04]  /*1770*/  LDS R72, [R70+UR6+0x2d0] ;  /* 0x0002d00646487984 */ /* 0x000f280008000800 */
[----:B------:R-:W5:Y:S04]  /*1780*/  LDS R73, [R70+UR6+0x30c] ;  /* 0x00030c0646497984 */ /* 0x000f680008000800 */
[----:B------:R-:W5:Y:S04]  /*1790*/  LDS R41, [R70+UR6+0x78] ;  /* 0x0000780646297984 */ /* 0x000f680008000800 */
[----:B------:R-:W5:Y:S04]  /*17a0*/  LDS R40, [R70+UR6+0xb4] ;  /* 0x0000b40646287984 */ /* 0x000f680008000800 */
[----:B------:R-:W5:Y:S04]  /*17b0*/  LDS R74, [R70+UR6+0x438] ;  /* 0x00043806464a7984 */ /* 0x000f680008000800 */
[----:B------:R-:W5:Y:S01]  /*17c0*/  LDS R75, [R70+UR6+0x474] ;  /* 0x00047406464b7984 */ /* 0x000f620008000800 */
[----:B0-----:R-:W-:Y:S01]  /*17d0*/  FFMA R69, R38, R43, R69 ;  /* 0x0000002b26457223 */ /* 0x001fe20000000045 */
[----:B------:R-:W-:-:S02]  /*17e0*/  FFMA R68, R43, R39, R68 ;  /* 0x000000272b447223 */ /* 0x000fc40000000044 */
[----:B------:R-:W0:Y:S01]  /*17f0*/  LDS R43, [R70+UR6+0x21c] ;  /* 0x00021c06462b7984 */ /* 0x000e220008000800 */
[----:B-1----:R-:W-:Y:S01]  /*1800*/  FFMA R67, R38, R42, R67 ;  /* 0x0000002a26437223 */ /* 0x002fe20000000043 */
[-C--:B------:R-:W-:Y:S02]  /*1810*/  FFMA R66, R42, R39.reuse, R66 ;  /* 0x000000272a427223 */ /* 0x080fe40000000042 */
[----:B------:R-:W1:Y:S01]  /*1820*/  LDS R42, [R70+UR6+0x1e0] ;  /* 0x0001e006462a7984 */ /* 0x000e620008000800 */
[----:B--2---:R-:W-:Y:S01]  /*1830*/  FFMA R57, R38, R44, R57 ;  /* 0x0000002c26397223 */ /* 0x004fe20000000039 */
[----:B------:R-:W-:Y:S02]  /*1840*/  FFMA R56, R44, R39, R56 ;  /* 0x000000272c387223 */ /* 0x000fe40000000038 */
[----:B------:R-:W2:Y:S01]  /*1850*/  LDS R44, [R70+UR6+0x348] ;  /* 0x00034806462c7984 */ /* 0x000ea20008000800 */
[----:B---3--:R-:W-:Y:S01]  /*1860*/  FFMA R55, R38, R45, R55 ;  /* 0x0000002d26377223 */ /* 0x008fe20000000037 */
[----:B------:R-:W-:-:S02]  /*1870*/  FFMA R54, R45, R39, R54 ;  /* 0x000000272d367223 */ /* 0x000fc40000000036 */
[----:B------:R-:W3:Y:S01]  /*1880*/  LDS R45, [R70+UR6+0x384] ;  /* 0x00038406462d7984 */ /* 0x000ee20008000800 */
[----:B----4-:R-:W-:Y:S01]  /*1890*/  FFMA R37, R38, R72, R37 ;  /* 0x0000004826257223 */ /* 0x010fe20000000025 */
[----:B------:R-:W-:Y:S02]  /*18a0*/  FFMA R36, R72, R39, R36 ;  /* 0x0000002748247223 */ /* 0x000fe40000000024 */
[----:B------:R-:W4:Y:S01]  /*18b0*/  LDS R72, [R70+UR6+0x4b0] ;  /* 0x0004b00646487984 */ /* 0x000f220008000800 */
[C---:B-----5:R-:W-:Y:S01]  /*18c0*/  FFMA R35, R38.reuse, R73, R35 ;  /* 0x0000004926237223 */ /* 0x060fe20000000023 */
[----:B------:R-:W-:Y:S02]  /*18d0*/  FFMA R34, R73, R39, R34 ;  /* 0x0000002749227223 */ /* 0x000fe40000000022 */
[----:B------:R-:W5:Y:S01]  /*18e0*/  LDS R73, [R70+UR6+0x4ec] ;  /* 0x0004ec0646497984 */ /* 0x000f620008000800 */
[----:B------:R-:W-:Y:S01]  /*18f0*/  FFMA R65, R38, R41, R65 ;  /* 0x0000002926417223 */ /* 0x000fe20000000041 */
[----:B------:R-:W-:-:S02]  /*1900*/  FFMA R64, R41, R39, R64 ;  /* 0x0000002729407223 */ /* 0x000fc40000000040 */
[----:B------:R-:W5:Y:S01]  /*1910*/  LDS R41, [R70+UR6+0xf0] ;  /* 0x0000f00646297984 */ /* 0x000f620008000800 */
[----:B------:R-:W-:Y:S01]  /*1920*/  FFMA R63, R38, R40, R63 ;  /* 0x00000028263f7223 */ /* 0x000fe2000000003f */
[-C--:B------:R-:W-:Y:S02]  /*1930*/  FFMA R62, R40, R39.reuse, R62 ;  /* 0x00000027283e7223 */ /* 0x080fe4000000003e */
[----:B------:R-:W5:Y:S01]  /*1940*/  LDS R40, [R70+UR6+0x12c] ;  /* 0x00012c0646287984 */ /* 0x000f620008000800 */
[----:B------:R-:W-:Y:S01]  /*1950*/  FFMA R25, R38, R74, R25 ;  /* 0x0000004a26197223 */ /* 0x000fe20000000019 */
[----:B------:R-:W-:Y:S01]  /*1960*/  FFMA R24, R74, R39, R24 ;  /* 0x000000274a187223 */ /* 0x000fe20000000018 */
[C---:B------:R-:W-:Y:S01]  /*1970*/  FFMA R23, R38.reuse, R75, R23 ;  /* 0x0000004b26177223 */ /* 0x040fe20000000017 */
[----:B------:R-:W-:Y:S01]  /*1980*/  FFMA R22, R75, R39, R22 ;  /* 0x000000274b167223 */ /* 0x000fe20000000016 */
        /* <DEDUP_REMOVED lines=18> */
[C---:B------:R-:W-:Y:S01]  /*1ab0*/  FFMA R61, R38.reuse, R41, R61 ;  /* 0x00000029263d7223 */ /* 0x040fe2000000003d */
[-C--:B------:R-:W-:Y:S01]  /*1ac0*/  FFMA R60, R41, R39.reuse, R60 ;  /* 0x00000027293c7223 */ /* 0x080fe2000000003c */
[----:B------:R-:W-:Y:S01]  /*1ad0*/  FFMA R59, R38, R40, R59 ;  /* 0x00000028263b7223 */ /* 0x000fe2000000003b */
[----:B------:R-:W-:Y:S01]  /*1ae0*/  FFMA R58, R40, R39, R58 ;  /* 0x00000027283a7223 */ /* 0x000fe2000000003a */
[C---:B0-----:R-:W-:Y:S01]  /*1af0*/  FFMA R47, R38.reuse, R43, R47 ;  /* 0x0000002b262f7223 */ /* 0x041fe2000000002f */
[-C--:B------:R-:W-:Y:S01]  /*1b00*/  FFMA R46, R43, R39.reuse, R46 ;  /* 0x000000272b2e7223 */ /* 0x080fe2000000002e */
[----:B-1----:R-:W-:Y:S01]  /*1b10*/  FFMA R49, R38, R42, R49 ;  /* 0x0000002a26317223 */ /* 0x002fe20000000031 */
[-C--:B------:R-:W-:Y:S01]  /*1b20*/  FFMA R48, R42, R39.reuse, R48 ;  /* 0x000000272a307223 */ /* 0x080fe20000000030 */
[----:B--2---:R-:W-:Y:S01]  /*1b30*/  FFMA R29, R38, R44, R29 ;  /* 0x0000002c261d7223 */ /* 0x004fe2000000001d */
[----:B------:R-:W-:Y:S01]  /*1b40*/  FFMA R28, R44, R39, R28 ;  /* 0x000000272c1c7223 */ /* 0x000fe2000000001c */
[C---:B---3--:R-:W-:Y:S01]  /*1b50*/  FFMA R27, R38.reuse, R45, R27 ;  /* 0x0000002d261b7223 */ /* 0x048fe2000000001b */
[-C--:B------:R-:W-:Y:S01]  /*1b60*/  FFMA R26, R45, R39.reuse, R26 ;  /* 0x000000272d1a7223 */ /* 0x080fe2000000001a */
[----:B----4-:R-:W-:Y:S01]  /*1b70*/  FFMA R17, R38, R72, R17 ;  /* 0x0000004826117223 */ /* 0x010fe20000000011 */
[----:B------:R-:W-:Y:S01]  /*1b80*/  FFMA R16, R72, R39, R16 ;  /* 0x0000002748107223 */ /* 0x000fe20000000010 */
[----:B-----5:R-:W-:Y:S01]  /*1b90*/  FFMA R15, R38, R73, R15 ;  /* 0x00000049260f7223 */ /* 0x020fe2000000000f */
[----:B------:R-:W-:Y:S01]  /*1ba0*/  FFMA R14, R73, R39, R14 ;  /* 0x00000027490e7223 */ /* 0x000fe2000000000e */
[----:B------:R-:W-:Y:S06]  /*1bb0*/  BRA.U UP0, `(.L_x_2) ;  /* 0xfffffff500ec7547 */ /* 0x000fec000b83ffff */
[----:B------:R-:W0:Y:S01]  /*1bc0*/  S2R R3, SR_TID.X ;  /* 0x0000000000037919 */ /* 0x000e220000002100 */
[----:B------:R-:W1:Y:S01]  /*1bd0*/  LDC.64 R4, c[0x0][0x3a0] ;  /* 0x0000e800ff047b82 */ /* 0x000e620000000a00 */
[----:B------:R-:W-:Y:S02]  /*1be0*/  SHF.L.U32 R8, R2, 0x3, RZ ;  /* 0x0000000302087819 */ /* 0x000fe400000006ff */
[----:B------:R-:W-:Y:S02]  /*1bf0*/  SHF.L.U32 R0, R0, 0x3, RZ ;  /* 0x0000000300007819 */ /* 0x000fe400000006ff */
[----:B------:R-:W-:Y:S02]  /*1c00*/  SHF.R.U32.HI R10, RZ, 0x3, R2 ;  /* 0x00000003ff0a7819 */ /* 0x000fe40000011602 */
[----:B------:R-:W-:Y:S02]  /*1c10*/  LOP3.LUT P0, RZ, R2, 0x4, RZ, 0xc0, !PT ;  /* 0x0000000402ff7812 */ /* 0x000fe4000780c0ff */
[----:B0-----:R-:W-:-:S04]  /*1c20*/  SHF.L.U32 R3, R3, 0x1, RZ ;  /* 0x0000000103037819 */ /* 0x001fc800000006ff */
[----:B------:R-:W-:-:S04]  /*1c30*/  LOP3.LUT R3, R3, 0x6, RZ, 0xc0, !PT ;  /* 0x0000000603037812 */ /* 0x000fc800078ec0ff */
[----:B------:R-:W-:Y:S02]  /*1c40*/  LOP3.LUT R8, R3, 0x18, R8, 0xf8, !PT ;  /* 0x0000001803087812 */ /* 0x000fe400078ef808 */
[----:B------:R-:W-:-:S03]  /*1c50*/  LOP3.LUT R3, R0, 0x1fe0, RZ, 0xc0, !PT ;  /* 0x00001fe000037812 */ /* 0x000fc600078ec0ff */
[----:B-1----:R-:W-:Y:S02]  /*1c60*/  IMAD.WIDE.U32 R6, R8, 0x4, R4 ;  /* 0x0000000408067825 */ /* 0x002fe400078e0004 */
[----:B------:R-:W0:Y:S02]  /*1c70*/  LDC.64 R4, c[0x0][0x398] ;  /* 0x0000e600ff047b82 */ /* 0x000e240000000a00 */
[----:B------:R-:W-:Y:S01]  /*1c80*/  IMAD R3, R10, 0x1680, R3 ;  /* 0x000016800a037824 */ /* 0x000fe200078e0203 */
[----:B------:R-:W2:Y:S04]  /*1c90*/  LDG.E.CONSTANT R0, desc[UR8][R6.64] ;  /* 0x0000000806007981 */ /* 0x000ea8000c1e9900 */
[----:B------:R-:W-:Y:S01]  /*1ca0*/  IADD3 R3, PT, PT, R3, R8, RZ ;  /* 0x0000000803037210 */ /* 0x000fe20007ffe0ff */
[----:B------:R-:W3:Y:S03]  /*1cb0*/  LDG.E.CONSTANT R11, desc[UR8][R6.64+0x4] ;  /* 0x00000408060b7981 */ /* 0x000ee6000c1e9900 */
[----:B------:R-:W-:-:S02]  /*1cc0*/  IADD3 R9, PT, PT, R3, 0x1e0, RZ ;  /* 0x000001e003097810 */ /* 0x000fc40007ffe0ff */
[----:B------:R-:W-:Y:S02]  /*1cd0*/  @!P0 IADD3 R9, PT, PT, R3, RZ, RZ ;  /* 0x000000ff03098210 */ /* 0x000fe40007ffe0ff */
[----:B------:R-:W1:Y:S03]  /*1ce0*/  LDC.64 R2, c[0x0][0x390] ;  /* 0x0000e400ff027b82 */ /* 0x000e660000000a00 */
[----:B0-----:R-:W-:-:S05]  /*1cf0*/  IMAD.WIDE.U32 R4, R9, 0x4, R4 ;  /* 0x0000000409047825 */ /* 0x001fca00078e0004 */
[----:B------:R-:W4:Y:S04]  /*1d00*/  LDG.E.CONSTANT R44, desc[UR8][R4.64] ;  /* 0x00000008042c7981 */ /* 0x000f28000c1e9900 */
[----:B------:R-:W5:Y:S04]  /*1d10*/  LDG.E.CONSTANT R42, desc[UR8][R4.64+0xf00] ;  /* 0x000f0008042a7981 */ /* 0x000f68000c1e9900 */
        /* <DEDUP_REMOVED lines=10> */
[----:B------:R-:W5:Y:S01]  /*1dc0*/  LDG.E.CONSTANT R6, desc[UR8][R4.64+0x1c200] ;  /* 0x01c2000804067981 */ /* 0x000f62000c1e9900 */
[----:B-1----:R-:W-:-:S03]  /*1dd0*/  IMAD.WIDE.U32 R2, R9, 0x4, R2 ;  /* 0x0000000409027825 */ /* 0x002fc600078e0002 */
[----:B------:R-:W5:Y:S04]  /*1de0*/  LDG.E.CONSTANT R71, desc[UR8][R4.64+0x1e004] ;  /* 0x01e0040804477981 */ /* 0x000f68000c1e9900 */
[----:B------:R-:W5:Y:S01]  /*1df0*/  LDG.E.CONSTANT R73, desc[UR8][R4.64+0x1ef04] ;  /* 0x01ef040804497981 */ /* 0x000f62000c1e9900 */
[--C-:B--2---:R-:W-:Y:S01]  /*1e00*/  FADD R69, R69, R0.reuse ;  /* 0x0000000045457221 */ /* 0x104fe20000000000 */
[--C-:B------:R-:W-:Y:S01]  /*1e10*/  FADD R67, R67, R0.reuse ;  /* 0x0000000043437221 */ /* 0x100fe20000000000 */
        /* <DEDUP_REMOVED lines=21> */
[----:B------:R-:W-:Y:S01]  /*1f70*/  FADD R0, R15, R0 ;  /* 0x000000000f007221 */ /* 0x000fe20000000000 */
[----:B---3--:R-:W-:Y:S01]  /*1f80*/  FADD R15, R64, R11 ;  /* 0x0000000b400f7221 */ /* 0x008fe20000000000 */
[----:B----4-:R-:W-:Y:S01]  /*1f90*/  FADD R69, R44, R69 ;  /* 0x000000452c457221 */ /* 0x010fe20000000000 */
[--C-:B------:R-:W-:Y:S01]  /*1fa0*/  FADD R68, R68, R11.reuse ;  /* 0x0000000b44447221 */ /* 0x100fe20000000000 */
[----:B------:R-:W-:Y:S01]  /*1fb0*/  FADD R9, R66, R11 ;  /* 0x0000000b42097221 */ /* 0x000fe20000000000 */
[----:B-----5:R-:W-:-:S02]  /*1fc0*/  FADD R67, R42, R67 ;  /* 0x000000432a437221 */ /* 0x020fc40000000000 */
[----:B------:R0:W-:Y:S01]  /*1fd0*/  STG.E desc[UR8][R2.64], R69 ;  /* 0x0000004502007986 */ /* 0x0001e2000c101908 */
[--C-:B------:R-:W-:Y:S01]  /*1fe0*/  FADD R45, R62, R11.reuse ;  /* 0x0000000b3e2d7221 */ /* 0x100fe20000000000 */
[--C-:B------:R-:W-:Y:S01]  /*1ff0*/  FADD R61, R58, R11.reuse ;  /* 0x0000000b3a3d7221 */ /* 0x100fe20000000000 */
[--C-:B------:R-:W-:Y:S01]  /*2000*/  FADD R56, R56, R11.reuse ;  /* 0x0000000b38387221 */ /* 0x100fe20000000000 */
[--C-:B------:R-:W-:Y:S01]  /*2010*/  FADD R54, R54, R11.reuse ;  /* 0x0000000b36367221 */ /* 0x100fe20000000000 */
[--C-:B------:R-:W-:Y:S01]  /*2020*/  FADD R52, R52, R11.reuse ;  /* 0x0000000b34347221 */ /* 0x100fe20000000000 */
[----:B------:R-:W-:Y:S01]  /*2030*/  FADD R50, R50, R11 ;  /* 0x0000000b32327221 */ /* 0x000fe20000000000 */
[----:B------:R-:W-:Y:S01]  /*2040*/  FADD R72, R41, R72 ;  /* 0x0000004829487221 */ /* 0x000fe20000000000 */
[----:B------:R1:W-:Y:S01]  /*2050*/  STG.E desc[UR8][R2.64+0xf00], R67 ;  /* 0x000f004302007986 */ /* 0x0003e2000c101908 */
[----:B0-----:R-:W-:Y:S01]  /*2060*/  FADD R69, R40, R15 ;  /* 0x0000000f28457221 */ /* 0x001fe20000000000 */
[----:B------:R-:W-:-:S02]  /*2070*/  FADD R77, R39, R70 ;  /* 0x00000046274d7221 */ /* 0x000fc40000000000 */
[----:B------:R-:W-:Y:S01]  /*2080*/  STG.E desc[UR8][R2.64+0x2d00], R72 ;  /* 0x002d004802007986 */ /* 0x000fe2000c101908 */
[----:B------:R-:W-:Y:S01]  /*2090*/  FADD R43, R43, R68 ;  /* 0x000000442b2b7221 */ /* 0x000fe20000000000 */
[----:B------:R-:W-:Y:S02]  /*20a0*/  FADD R59, R60, R11 ;  /* 0x0000000b3c3b7221 */ /* 0x000fe40000000000 */
[----:B------:R0:W-:Y:S01]  /*20b0*/  STG.E desc[UR8][R2.64+0x1e04], R69 ;  /* 0x001e044502007986 */ /* 0x0001e2000c101908 */
[----:B------:R-:W-:Y:S01]  /*20c0*/  FADD R75, R8, R9 ;  /* 0x00000009084b7221 */ /* 0x000fe20000000000 */
[--C-:B------:R-:W-:Y:S01]  /*20d0*/  FADD R48, R48, R11.reuse ;  /* 0x0000000b30307221 */ /* 0x100fe20000000000 */
[--C-:B------:R-:W-:Y:S01]  /*20e0*/  FADD R46, R46, R11.reuse ;  /* 0x0000000b2e2e7221 */ /* 0x100fe20000000000 */
[----:B------:R-:W-:Y:S01]  /*20f0*/  FADD R36, R36, R11 ;  /* 0x0000000b24247221 */ /* 0x000fe20000000000 */
[----:B------:R-:W-:Y:S01]  /*2100*/  FADD R45, R38, R45 ;  /* 0x0000002d262d7221 */ /* 0x000fe20000000000 */
[--C-:B------:R-:W-:Y:S01]  /*2110*/  FADD R34, R34, R11.reuse ;  /* 0x0000000b22227221 */ /* 0x100fe20000000000 */
[--C-:B------:R-:W-:Y:S01]  /*2120*/  FADD R32, R32, R11.reuse ;  /* 0x0000000b20207221 */ /* 0x100fe20000000000 */
[--C-:B------:R-:W-:Y:S01]  /*2130*/  FADD R30, R30, R11.reuse ;  /* 0x0000000b1e1e7221 */ /* 0x100fe20000000000 */
[----:B-1----:R-:W-:Y:S01]  /*2140*/  FADD R67, R13, R74 ;  /* 0x0000004a0d437221 */ /* 0x002fe20000000000 */
[--C-:B------:R-:W-:Y:S01]  /*2150*/  FADD R28, R28, R11.reuse ;  /* 0x0000000b1c1c7221 */ /* 0x100fe20000000000 */
[--C-:B------:R-:W-:Y:S01]  /*2160*/  FADD R26, R26, R11.reuse ;  /* 0x0000000b1a1a7221 */ /* 0x100fe20000000000 */
[--C-:B------:R-:W-:Y:S01]  /*2170*/  FADD R24, R24, R11.reuse ;  /* 0x0000000b18187221 */ /* 0x100fe20000000000 */
[----:B0-----:R-:W-:Y:S01]  /*2180*/  FADD R69, R7, R76 ;  /* 0x0000004c07457221 */ /* 0x001fe20000000000 */
[--C-:B------:R-:W-:Y:S01]  /*2190*/  FADD R22, R22, R11.reuse ;  /* 0x0000000b16167221 */ /* 0x100fe20000000000 */
[--C-:B------:R-:W-:Y:S01]  /*21a0*/  FADD R20, R20, R11.reuse ;  /* 0x0000000b14147221 */ /* 0x100fe20000000000 */
[----:B------:R-:W-:Y:S01]  /*21b0*/  FADD R18, R18, R11 ;  /* 0x0000000b12127221 */ /* 0x000fe20000000000 */
[----:B------:R-:W-:Y:S01]  /*21c0*/  FADD R72, R12, R61 ;  /* 0x0000003d0c487221 */ /* 0x000fe20000000000 */
[--C-:B------:R-:W-:Y:S01]  /*21d0*/  FADD R16, R16, R11.reuse ;  /* 0x0000000b10107221 */ /* 0x100fe20000000000 */
[----:B------:R0:W-:Y:S01]  /*21e0*/  STG.E desc[UR8][R2.64+0x1e00], R77 ;  /* 0x001e004d02007986 */ /* 0x0001e2000c101908 */
[----:B------:R-:W-:-:S03]  /*21f0*/  FADD R11, R14, R11 ;  /* 0x0000000b0e0b7221 */ /* 0x000fc60000000000 */
[----:B------:R1:W-:Y:S01]  /*2200*/  STG.E desc[UR8][R2.64+0x4], R43 ;  /* 0x0000042b02007986 */ /* 0x0003e2000c101908 */
[----:B------:R-:W-:-:S03]  /*2210*/  FADD R74, R6, R57 ;  /* 0x00000039064a7221 */ /* 0x000fc60000000000 */
[----:B------:R-:W-:Y:S04]  /*2220*/  STG.E desc[UR8][R2.64+0xf04], R75 ;  /* 0x000f044b02007986 */ /* 0x000fe8000c101908 */
[----:B------:R2:W-:Y:S01]  /*2230*/  STG.E desc[UR8][R2.64+0x2d04], R45 ;  /* 0x002d042d02007986 */ /* 0x0005e2000c101908 */
[----:B0-----:R-:W-:-:S03]  /*2240*/  FADD R77, R10, R59 ;  /* 0x0000003b0a4d7221 */ /* 0x001fc60000000000 */
[----:B------:R-:W-:Y:S04]  /*2250*/  STG.E desc[UR8][R2.64+0x3c00], R67 ;  /* 0x003c004302007986 */ /* 0x000fe8000c101908 */
[----:B------:R0:W-:Y:S04]  /*2260*/  STG.E desc[UR8][R2.64+0x4b00], R69 ;  /* 0x004b004502007986 */ /* 0x0001e8000c101908 */
[----:B------:R3:W-:Y:S04]  /*2270*/  STG.E desc[UR8][R2.64+0x4b04], R72 ;  /* 0x004b044802007986 */ /* 0x0007e8000c101908 */
        /* <DEDUP_REMOVED lines=14> */
[----:B-1----:R-:W5:Y:S04]  /*2360*/  LDG.E.CONSTANT R43, desc[UR8][R4.64+0x3a204] ;  /* 0x03a20408042b7981 */ /* 0x002f68000c1e9900 */
[----:B------:R-:W5:Y:S04]  /*2370*/  LDG.E.CONSTANT R62, desc[UR8][R4.64+0x3b100] ;  /* 0x03b10008043e7981 */ /* 0x000f68000c1e9900 */
[----:B------:R-:W5:Y:S04]  /*2380*/  LDG.E.CONSTANT R13, desc[UR8][R4.64+0x3b104] ;  /* 0x03b10408040d7981 */ /* 0x000f68000c1e9900 */
[----:B------:R-:W5:Y:S04]  /*2390*/  LDG.E.CONSTANT R60, desc[UR8][R4.64+0x3c000] ;  /* 0x03c00008043c7981 */ /* 0x000f68000c1e9900 */
[----:B------:R-:W5:Y:S04]  /*23a0*/  LDG.E.CONSTANT R7, desc[UR8][R4.64+0x3c004] ;  /* 0x03c0040804077981 */ /* 0x000f68000c1e9900 */
[----:B------:R-:W5:Y:S04]  /*23b0*/  LDG.E.CONSTANT R10, desc[UR8][R4.64+0x3cf00] ;  /* 0x03cf0008040a7981 */ /* 0x000f68000c1e9900 */
[----:B--2---:R-:W2:Y:S04]  /*23c0*/  LDG.E.CONSTANT R45, desc[UR8][R4.64+0x3cf04] ;  /* 0x03cf0408042d7981 */ /* 0x004ea8000c1e9900 */
[----:B------:R-:W2:Y:S04]  /*23d0*/  LDG.E.CONSTANT R12, desc[UR8][R4.64+0x54600] ;  /* 0x05460008040c7981 */ /* 0x000ea8000c1e9900 */
        /* <DEDUP_REMOVED lines=8> */
[----:B0-----:R-:W2:Y:S04]  /*2460*/  LDG.E.CONSTANT R69, desc[UR8][R4.64+0x58204] ;  /* 0x0582040804457981 */ /* 0x001ea8000c1e9900 */
[----:B------:R-:W2:Y:S04]  /*2470*/  LDG.E.CONSTANT R67, desc[UR8][R4.64+0x59100] ;  /* 0x0591000804437981 */ /* 0x000ea8000c1e9900 */
[----:B---3--:R-:W3:Y:S01]  /*2480*/  LDG.E.CONSTANT R72, desc[UR8][R4.64+0x59104] ;  /* 0x0591040804487981 */ /* 0x008ee2000c1e9900 */
[----:B------:R-:W-:Y:S01]  /*2490*/  FADD R71, R71, R52 ;  /* 0x0000003447477221 */ /* 0x000fe20000000000 */
[----:B------:R-:W-:-:S02]  /*24a0*/  FADD R73, R73, R50 ;  /* 0x0000003249497221 */ /* 0x000fc40000000000 */
[----:B------:R-:W-:Y:S04]  /*24b0*/  STG.E desc[UR8][R2.64+0x3c04], R77 ;  /* 0x003c044d02007986 */ /* 0x000fe8000c101908 */
[----:B------:R-:W-:Y:S04]  /*24c0*/  STG.E desc[UR8][R2.64+0x1c200], R74 ;  /* 0x01c2004a02007986 */ /* 0x000fe8000c101908 */
[----:B------:R-:W-:Y:S04]  /*24d0*/  STG.E desc[UR8][R2.64+0x1e004], R71 ;  /* 0x01e0044702007986 */ /* 0x000fe8000c101908 */
[----:B------:R-:W-:Y:S01]  /*24e0*/  STG.E desc[UR8][R2.64+0x1ef04], R73 ;  /* 0x01ef044902007986 */ /* 0x000fe2000c101908 */
[----:B----4-:R-:W-:Y:S01]  /*24f0*/  FADD R63, R63, R56 ;  /* 0x000000383f3f7221 */ /* 0x010fe20000000000 */
[----:B-----5:R-:W-:Y:S01]  /*2500*/  FADD R55, R42, R55 ;  /* 0x000000372a377221 */ /* 0x020fe20000000000 */
[----:B------:R-:W-:Y:S01]  /*2510*/  FADD R65, R65, R54 ;  /* 0x0000003641417221 */ /* 0x000fe20000000000 */
        /* <DEDUP_REMOVED lines=17> */
[----:B--2---:R-:W-:Y:S01]  /*2630*/  FADD R45, R45, R26 ;  /* 0x0000001a2d2d7221 */ /* 0x004fe20000000000 */
        /* <DEDUP_REMOVED lines=11> */
[----:B---3--:R-:W-:Y:S01]  /*26f0*/  FADD R11, R72, R11 ;  /* 0x0000000b480b7221 */ /* 0x008fe20000000000 */
[----:B------:R-:W-:Y:S04]  /*2700*/  STG.E desc[UR8][R2.64+0x1c204], R63 ;  /* 0x01c2043f02007986 */ /* 0x000fe8000c101908 */
        /* <DEDUP_REMOVED lines=31> */
[----:B------:R-:W-:Y:S01]  /*2900*/  STG.E desc[UR8][R2.64+0x59104], R11 ;  /* 0x0591040b02007986 */ /* 0x000fe2000c101908 */
[----:B------:R-:W-:Y:S05]  /*2910*/  EXIT ;  /* 0x000000000000794d */ /* 0x000fea0003800000 */
.L_x_3:
[----:B------:R-:W-:-:S00]  /*2920*/  BRA `(.L_x_3) ;  /* 0xfffffffc00fc7947 */ /* 0x000fc0000383ffff */
[----:B------:R-:W-:-:S00]  /*2930*/  NOP ;  /* 0x0000000000007918 */ /* 0x000fc00000000000 */
        /* <DEDUP_REMOVED lines=12> */
.L_x_4:


//--------------------- .nv.shared.my_kernel_kernel0 --------------------------
	.section	.nv.shared.my_kernel_kernel0,"aw",@nobits
	.sectionflags	@""
	.align	4
.nv.shared.my_kernel_kernel0:
	.zero		2496


//--------------------- .nv.shared.reserved.0     --------------------------
	.section	.nv.shared.reserved.0,"aw",@nobits
	.weak		__nv_reservedSMEM_offset_0_alias
	.size		__nv_reservedSMEM_offset_0_alias, 0, 64
	.other		__nv_reservedSMEM_offset_0_alias,@"STO_CUDA_RESERVED_SHARED STV_DEFAULT"
__nv_reservedSMEM_offset_0_alias:
	.zero		0
	.zero		64


//--------------------- .nv.constant0.my_kernel_kernel0 --------------------------
	.section	.nv.constant0.my_kernel_kernel0,"a",@progbits
	.sectionflags	@""
	.align	4
.nv.constant0.my_kernel_kernel0:
	.zero		936


//--------------------- SYMBOLS --------------------------

	.type		.nv.reservedSmem.offset0,@object
	.size		.nv.reservedSmem.offset0,0x4
	.type		.nv.reservedSmem.cap,@object
	.size		.nv.reservedSmem.cap,0x4
